//
// Generated by NVIDIA NVVM Compiler
//
// Compiler Build ID: CL-36424714
// Cuda compilation tools, release 13.0, V13.0.88
// Based on NVVM 20.0.0
//

.version 9.0
.target sm_100
.address_size 64

	// .globl	_Z6anglesPVfS0_S0_S0_PViS2_S2_
// _ZZ6anglesPVfS0_S0_S0_PViS2_S2_E2mn has been demoted
// _ZZ6anglesPVfS0_S0_S0_PViS2_S2_E1r has been demoted
// _ZZ6anglesPVfS0_S0_S0_PViS2_S2_E1s has been demoted
.global .align 4 .b8 __cudart_i2opi_f[24] = {65, 144, 67, 60, 153, 149, 98, 219, 192, 221, 52, 245, 209, 87, 39, 252, 41, 21, 68, 78, 110, 131, 249, 162};

.visible .entry _Z6anglesPVfS0_S0_S0_PViS2_S2_(
	.param .u64 .ptr .align 1 _Z6anglesPVfS0_S0_S0_PViS2_S2__param_0,
	.param .u64 .ptr .align 1 _Z6anglesPVfS0_S0_S0_PViS2_S2__param_1,
	.param .u64 .ptr .align 1 _Z6anglesPVfS0_S0_S0_PViS2_S2__param_2,
	.param .u64 .ptr .align 1 _Z6anglesPVfS0_S0_S0_PViS2_S2__param_3,
	.param .u64 .ptr .align 1 _Z6anglesPVfS0_S0_S0_PViS2_S2__param_4,
	.param .u64 .ptr .align 1 _Z6anglesPVfS0_S0_S0_PViS2_S2__param_5,
	.param .u64 .ptr .align 1 _Z6anglesPVfS0_S0_S0_PViS2_S2__param_6
)
{
	.local .align 4 .b8 	__local_depot0[28];
	.reg .b64 	%SP;
	.reg .b64 	%SPL;
	.reg .pred 	%p<122>;
	.reg .b32 	%r<602>;
	.reg .b32 	%f<438>;
	.reg .b64 	%rd<294>;
	.reg .b64 	%fd<27>;
	// demoted variable
	.shared .align 4 .b8 _ZZ6anglesPVfS0_S0_S0_PViS2_S2_E2mn[2880];
	// demoted variable
	.shared .align 4 .b8 _ZZ6anglesPVfS0_S0_S0_PViS2_S2_E1r[2880];
	// demoted variable
	.shared .align 4 .b8 _ZZ6anglesPVfS0_S0_S0_PViS2_S2_E1s[2880];
	mov.u64 	%SPL, __local_depot0;
	ld.param.u64 	%rd72, [_Z6anglesPVfS0_S0_S0_PViS2_S2__param_0];
	ld.param.u64 	%rd76, [_Z6anglesPVfS0_S0_S0_PViS2_S2__param_1];
	ld.param.u64 	%rd77, [_Z6anglesPVfS0_S0_S0_PViS2_S2__param_2];
	ld.param.u64 	%rd78, [_Z6anglesPVfS0_S0_S0_PViS2_S2__param_3];
	cvta.to.global.u64 	%rd1, %rd77;
	cvta.to.global.u64 	%rd2, %rd78;
	cvta.to.global.u64 	%rd3, %rd72;
	cvta.to.global.u64 	%rd4, %rd76;
	add.u64 	%rd5, %SPL, 0;
	add.u64 	%rd6, %SPL, 0;
	add.u64 	%rd7, %SPL, 0;
	add.u64 	%rd8, %SPL, 0;
	add.u64 	%rd9, %SPL, 0;
	add.u64 	%rd10, %SPL, 0;
	add.u64 	%rd11, %SPL, 0;
	add.u64 	%rd12, %SPL, 0;
	mov.u32 	%r1, %ctaid.x;
	mov.u32 	%r184, %ntid.x;
	mov.u32 	%r2, %tid.x;
	mad.lo.s32 	%r568, %r1, %r184, %r2;
	mul.wide.s32 	%rd87, %r568, 4;
	add.s64 	%rd88, %rd4, %rd87;
	ld.volatile.global.f32 	%f1, [%rd88];
	mul.f32 	%f86, %f1, 0f3F22F983;
	cvt.rni.s32.f32 	%r553, %f86;
	cvt.rn.f32.s32 	%f87, %r553;
	fma.rn.f32 	%f88, %f87, 0fBFC90FDA, %f1;
	fma.rn.f32 	%f89, %f87, 0fB3A22168, %f88;
	fma.rn.f32 	%f426, %f87, 0fA7C234C5, %f89;
	abs.f32 	%f3, %f1;
	setp.ltu.f32 	%p1, %f3, 0f47CE4780;
	mov.u32 	%r549, %r553;
	mov.f32 	%f425, %f426;
	@%p1 bra 	$L__BB0_8;
	setp.neu.f32 	%p2, %f3, 0f7F800000;
	@%p2 bra 	$L__BB0_3;
	mov.f32 	%f92, 0f00000000;
	mul.rn.f32 	%f425, %f1, %f92;
	mov.b32 	%r549, 0;
	bra.uni 	$L__BB0_8;
$L__BB0_3:
	mov.b32 	%r5, %f1;
	mov.b64 	%rd277, 0;
	mov.b32 	%r546, 0;
	mov.u64 	%rd275, __cudart_i2opi_f;
	shl.b32 	%r187, %r5, 8;
	or.b32  	%r188, %r187, -2147483648;
	mov.u64 	%rd276, %rd12;
$L__BB0_4:
	.pragma "nounroll";
	ld.global.nc.u32 	%r186, [%rd275];
	mad.wide.u32 	%rd91, %r186, %r188, %rd277;
	shr.u64 	%rd277, %rd91, 32;
	st.local.u32 	[%rd276], %rd91;
	add.s32 	%r546, %r546, 1;
	add.s64 	%rd276, %rd276, 4;
	add.s64 	%rd275, %rd275, 4;
	setp.ne.s32 	%p3, %r546, 6;
	@%p3 bra 	$L__BB0_4;
	shr.u32 	%r189, %r5, 23;
	st.local.u32 	[%rd12+24], %rd277;
	and.b32  	%r8, %r189, 31;
	and.b32  	%r190, %r189, 224;
	add.s32 	%r191, %r190, -128;
	shr.u32 	%r192, %r191, 5;
	mul.wide.u32 	%rd92, %r192, 4;
	sub.s64 	%rd19, %rd12, %rd92;
	ld.local.u32 	%r547, [%rd19+24];
	ld.local.u32 	%r548, [%rd19+20];
	setp.eq.s32 	%p4, %r8, 0;
	@%p4 bra 	$L__BB0_7;
	shf.l.wrap.b32 	%r547, %r548, %r547, %r8;
	ld.local.u32 	%r193, [%rd19+16];
	shf.l.wrap.b32 	%r548, %r193, %r548, %r8;
$L__BB0_7:
	shr.u32 	%r194, %r547, 30;
	shf.l.wrap.b32 	%r195, %r548, %r547, 2;
	shl.b32 	%r196, %r548, 2;
	shr.u32 	%r197, %r195, 31;
	add.s32 	%r198, %r197, %r194;
	neg.s32 	%r199, %r198;
	setp.lt.s32 	%p5, %r5, 0;
	selp.b32 	%r549, %r199, %r198, %p5;
	xor.b32  	%r200, %r195, %r5;
	shr.s32 	%r201, %r195, 31;
	xor.b32  	%r202, %r201, %r195;
	xor.b32  	%r203, %r201, %r196;
	cvt.u64.u32 	%rd93, %r202;
	shl.b64 	%rd94, %rd93, 32;
	cvt.u64.u32 	%rd95, %r203;
	or.b64  	%rd96, %rd94, %rd95;
	cvt.rn.f64.s64 	%fd1, %rd96;
	mul.f64 	%fd2, %fd1, 0d3BF921FB54442D19;
	cvt.rn.f32.f64 	%f90, %fd2;
	neg.f32 	%f91, %f90;
	setp.lt.s32 	%p6, %r200, 0;
	selp.f32 	%f425, %f91, %f90, %p6;
$L__BB0_8:
	setp.ltu.f32 	%p7, %f3, 0f47CE4780;
	mul.rn.f32 	%f93, %f425, %f425;
	and.b32  	%r205, %r549, 1;
	setp.eq.b32 	%p8, %r205, 1;
	selp.f32 	%f94, 0f3F800000, %f425, %p8;
	fma.rn.f32 	%f95, %f93, %f94, 0f00000000;
	fma.rn.f32 	%f96, %f93, 0f37CBAC00, 0fBAB607ED;
	selp.f32 	%f97, %f96, 0fB94D4153, %p8;
	selp.f32 	%f98, 0f3D2AAABB, 0f3C0885E4, %p8;
	fma.rn.f32 	%f99, %f97, %f93, %f98;
	selp.f32 	%f100, 0fBEFFFFFF, 0fBE2AAAA8, %p8;
	fma.rn.f32 	%f101, %f99, %f93, %f100;
	fma.rn.f32 	%f102, %f101, %f95, %f94;
	and.b32  	%r206, %r549, 2;
	setp.eq.s32 	%p9, %r206, 0;
	mov.f32 	%f103, 0f00000000;
	sub.f32 	%f104, %f103, %f102;
	selp.f32 	%f7, %f102, %f104, %p9;
	@%p7 bra 	$L__BB0_16;
	setp.neu.f32 	%p10, %f3, 0f7F800000;
	@%p10 bra 	$L__BB0_11;
	mov.f32 	%f107, 0f00000000;
	mul.rn.f32 	%f426, %f1, %f107;
	mov.b32 	%r553, 0;
	bra.uni 	$L__BB0_16;
$L__BB0_11:
	mov.b32 	%r17, %f1;
	shl.b32 	%r208, %r17, 8;
	or.b32  	%r18, %r208, -2147483648;
	mov.b64 	%rd280, 0;
	mov.b32 	%r550, 0;
	mov.u64 	%rd278, __cudart_i2opi_f;
	mov.u64 	%rd279, %rd12;
$L__BB0_12:
	.pragma "nounroll";
	ld.global.nc.u32 	%r209, [%rd278];
	mad.wide.u32 	%rd99, %r209, %r18, %rd280;
	shr.u64 	%rd280, %rd99, 32;
	st.local.u32 	[%rd279], %rd99;
	add.s32 	%r550, %r550, 1;
	add.s64 	%rd279, %rd279, 4;
	add.s64 	%rd278, %rd278, 4;
	setp.ne.s32 	%p11, %r550, 6;
	@%p11 bra 	$L__BB0_12;
	shr.u32 	%r210, %r17, 23;
	st.local.u32 	[%rd12+24], %rd280;
	and.b32  	%r21, %r210, 31;
	and.b32  	%r211, %r210, 224;
	add.s32 	%r212, %r211, -128;
	shr.u32 	%r213, %r212, 5;
	mul.wide.u32 	%rd100, %r213, 4;
	sub.s64 	%rd26, %rd12, %rd100;
	ld.local.u32 	%r551, [%rd26+24];
	ld.local.u32 	%r552, [%rd26+20];
	setp.eq.s32 	%p12, %r21, 0;
	@%p12 bra 	$L__BB0_15;
	shf.l.wrap.b32 	%r551, %r552, %r551, %r21;
	ld.local.u32 	%r214, [%rd26+16];
	shf.l.wrap.b32 	%r552, %r214, %r552, %r21;
$L__BB0_15:
	shr.u32 	%r215, %r551, 30;
	shf.l.wrap.b32 	%r216, %r552, %r551, 2;
	shl.b32 	%r217, %r552, 2;
	shr.u32 	%r218, %r216, 31;
	add.s32 	%r219, %r218, %r215;
	neg.s32 	%r220, %r219;
	setp.lt.s32 	%p13, %r17, 0;
	selp.b32 	%r553, %r220, %r219, %p13;
	xor.b32  	%r221, %r216, %r17;
	shr.s32 	%r222, %r216, 31;
	xor.b32  	%r223, %r222, %r216;
	xor.b32  	%r224, %r222, %r217;
	cvt.u64.u32 	%rd101, %r223;
	shl.b64 	%rd102, %rd101, 32;
	cvt.u64.u32 	%rd103, %r224;
	or.b64  	%rd104, %rd102, %rd103;
	cvt.rn.f64.s64 	%fd3, %rd104;
	mul.f64 	%fd4, %fd3, 0d3BF921FB54442D19;
	cvt.rn.f32.f64 	%f105, %fd4;
	neg.f32 	%f106, %f105;
	setp.lt.s32 	%p14, %r221, 0;
	selp.f32 	%f426, %f106, %f105, %p14;
$L__BB0_16:
	add.s32 	%r226, %r553, 1;
	mul.rn.f32 	%f108, %f426, %f426;
	and.b32  	%r227, %r553, 1;
	setp.eq.b32 	%p15, %r227, 1;
	selp.f32 	%f109, %f426, 0f3F800000, %p15;
	fma.rn.f32 	%f110, %f108, %f109, 0f00000000;
	fma.rn.f32 	%f111, %f108, 0f37CBAC00, 0fBAB607ED;
	selp.f32 	%f112, 0fB94D4153, %f111, %p15;
	selp.f32 	%f113, 0f3C0885E4, 0f3D2AAABB, %p15;
	fma.rn.f32 	%f114, %f112, %f108, %f113;
	selp.f32 	%f115, 0fBE2AAAA8, 0fBEFFFFFF, %p15;
	fma.rn.f32 	%f116, %f114, %f108, %f115;
	fma.rn.f32 	%f117, %f116, %f110, %f109;
	and.b32  	%r228, %r226, 2;
	setp.eq.s32 	%p16, %r228, 0;
	mov.f32 	%f118, 0f00000000;
	sub.f32 	%f119, %f118, %f117;
	selp.f32 	%f11, %f117, %f119, %p16;
	setp.ne.s32 	%p17, %r2, 0;
	@%p17 bra 	$L__BB0_19;
	mov.b32 	%r554, 0;
	mov.u32 	%r231, _ZZ6anglesPVfS0_S0_S0_PViS2_S2_E2mn;
	mov.u32 	%r234, _ZZ6anglesPVfS0_S0_S0_PViS2_S2_E1r;
	mov.u32 	%r236, _ZZ6anglesPVfS0_S0_S0_PViS2_S2_E1s;
$L__BB0_18:
	shl.b32 	%r230, %r554, 2;
	add.s32 	%r232, %r231, %r230;
	mov.b32 	%r233, 0;
	st.shared.u32 	[%r232], %r233;
	add.s32 	%r235, %r234, %r230;
	st.shared.u32 	[%r235], %r233;
	add.s32 	%r237, %r236, %r230;
	st.shared.u32 	[%r237], %r233;
	st.shared.u32 	[%r232+4], %r233;
	st.shared.u32 	[%r235+4], %r233;
	st.shared.u32 	[%r237+4], %r233;
	st.shared.u32 	[%r232+8], %r233;
	st.shared.u32 	[%r235+8], %r233;
	st.shared.u32 	[%r237+8], %r233;
	st.shared.u32 	[%r232+12], %r233;
	st.shared.u32 	[%r235+12], %r233;
	st.shared.u32 	[%r237+12], %r233;
	st.shared.u32 	[%r232+16], %r233;
	st.shared.u32 	[%r235+16], %r233;
	st.shared.u32 	[%r237+16], %r233;
	st.shared.u32 	[%r232+20], %r233;
	st.shared.u32 	[%r235+20], %r233;
	st.shared.u32 	[%r237+20], %r233;
	st.shared.u32 	[%r232+24], %r233;
	st.shared.u32 	[%r235+24], %r233;
	st.shared.u32 	[%r237+24], %r233;
	st.shared.u32 	[%r232+28], %r233;
	st.shared.u32 	[%r235+28], %r233;
	st.shared.u32 	[%r237+28], %r233;
	st.shared.u32 	[%r232+32], %r233;
	st.shared.u32 	[%r235+32], %r233;
	st.shared.u32 	[%r237+32], %r233;
	st.shared.u32 	[%r232+36], %r233;
	st.shared.u32 	[%r235+36], %r233;
	st.shared.u32 	[%r237+36], %r233;
	st.shared.u32 	[%r232+40], %r233;
	st.shared.u32 	[%r235+40], %r233;
	st.shared.u32 	[%r237+40], %r233;
	st.shared.u32 	[%r232+44], %r233;
	st.shared.u32 	[%r235+44], %r233;
	st.shared.u32 	[%r237+44], %r233;
	st.shared.u32 	[%r232+48], %r233;
	st.shared.u32 	[%r235+48], %r233;
	st.shared.u32 	[%r237+48], %r233;
	st.shared.u32 	[%r232+52], %r233;
	st.shared.u32 	[%r235+52], %r233;
	st.shared.u32 	[%r237+52], %r233;
	st.shared.u32 	[%r232+56], %r233;
	st.shared.u32 	[%r235+56], %r233;
	st.shared.u32 	[%r237+56], %r233;
	st.shared.u32 	[%r232+60], %r233;
	st.shared.u32 	[%r235+60], %r233;
	st.shared.u32 	[%r237+60], %r233;
	add.s32 	%r554, %r554, 16;
	setp.ne.s32 	%p18, %r554, 720;
	@%p18 bra 	$L__BB0_18;
$L__BB0_19:
	bar.sync 	0;
	setp.gt.s32 	%p19, %r568, 99999;
	@%p19 bra 	$L__BB0_113;
	mul.wide.s32 	%rd105, %r568, 4;
	add.s64 	%rd27, %rd3, %rd105;
	mov.b32 	%r555, 0;
	mov.u64 	%rd133, __cudart_i2opi_f;
$L__BB0_21:
	mul.wide.u32 	%rd106, %r555, 4;
	add.s64 	%rd29, %rd2, %rd106;
	ld.volatile.global.f32 	%f12, [%rd29];
	mul.f32 	%f120, %f12, 0f3F22F983;
	cvt.rni.s32.f32 	%r559, %f120;
	cvt.rn.f32.s32 	%f121, %r559;
	fma.rn.f32 	%f122, %f121, 0fBFC90FDA, %f12;
	fma.rn.f32 	%f123, %f121, 0fB3A22168, %f122;
	fma.rn.f32 	%f427, %f121, 0fA7C234C5, %f123;
	abs.f32 	%f14, %f12;
	setp.ltu.f32 	%p20, %f14, 0f47CE4780;
	@%p20 bra 	$L__BB0_34;
	setp.neu.f32 	%p21, %f14, 0f7F800000;
	@%p21 bra 	$L__BB0_29;
	mov.f32 	%f126, 0f00000000;
	mul.rn.f32 	%f427, %f12, %f126;
	mov.b32 	%r559, 0;
	bra.uni 	$L__BB0_34;
$L__BB0_24:
	setp.eq.s32 	%p48, %r568, 99999;
	@%p48 bra 	$L__BB0_113;
	mul.wide.s32 	%rd142, %r568, 4;
	add.s64 	%rd28, %rd2, %rd142;
	max.s32 	%r32, %r568, 99998;
$L__BB0_26:
	mul.wide.s32 	%rd143, %r568, 4;
	add.s64 	%rd39, %rd4, %rd143;
	ld.volatile.global.f32 	%f32, [%rd39+4];
	mul.f32 	%f209, %f32, 0f3F22F983;
	cvt.rni.s32.f32 	%r572, %f209;
	cvt.rn.f32.s32 	%f210, %r572;
	fma.rn.f32 	%f211, %f210, 0fBFC90FDA, %f32;
	fma.rn.f32 	%f212, %f210, 0fB3A22168, %f211;
	fma.rn.f32 	%f430, %f210, 0fA7C234C5, %f212;
	abs.f32 	%f34, %f32;
	setp.ltu.f32 	%p49, %f34, 0f47CE4780;
	@%p49 bra 	$L__BB0_56;
	setp.neu.f32 	%p50, %f34, 0f7F800000;
	@%p50 bra 	$L__BB0_51;
	mov.f32 	%f215, 0f00000000;
	mul.rn.f32 	%f430, %f32, %f215;
	mov.b32 	%r572, 0;
	bra.uni 	$L__BB0_56;
$L__BB0_29:
	mov.b32 	%r35, %f12;
	mov.b64 	%rd281, 0;
	mov.b32 	%r556, 0;
$L__BB0_30:
	.pragma "nounroll";
	mul.wide.u32 	%rd108, %r556, 4;
	mov.u64 	%rd109, __cudart_i2opi_f;
	add.s64 	%rd110, %rd109, %rd108;
	ld.global.nc.u32 	%r240, [%rd110];
	shl.b32 	%r241, %r35, 8;
	or.b32  	%r242, %r241, -2147483648;
	mad.wide.u32 	%rd111, %r240, %r242, %rd281;
	shr.u64 	%rd281, %rd111, 32;
	add.s64 	%rd112, %rd12, %rd108;
	st.local.u32 	[%rd112], %rd111;
	add.s32 	%r556, %r556, 1;
	setp.ne.s32 	%p22, %r556, 6;
	@%p22 bra 	$L__BB0_30;
	shr.u32 	%r243, %r35, 23;
	st.local.u32 	[%rd12+24], %rd281;
	and.b32  	%r38, %r243, 31;
	and.b32  	%r244, %r243, 224;
	add.s32 	%r245, %r244, -128;
	shr.u32 	%r246, %r245, 5;
	mul.wide.u32 	%rd113, %r246, 4;
	sub.s64 	%rd32, %rd12, %rd113;
	ld.local.u32 	%r557, [%rd32+24];
	ld.local.u32 	%r558, [%rd32+20];
	setp.eq.s32 	%p23, %r38, 0;
	@%p23 bra 	$L__BB0_33;
	shf.l.wrap.b32 	%r557, %r558, %r557, %r38;
	ld.local.u32 	%r247, [%rd32+16];
	shf.l.wrap.b32 	%r558, %r247, %r558, %r38;
$L__BB0_33:
	shr.u32 	%r248, %r557, 30;
	shf.l.wrap.b32 	%r249, %r558, %r557, 2;
	shl.b32 	%r250, %r558, 2;
	shr.u32 	%r251, %r249, 31;
	add.s32 	%r252, %r251, %r248;
	neg.s32 	%r253, %r252;
	setp.lt.s32 	%p24, %r35, 0;
	selp.b32 	%r559, %r253, %r252, %p24;
	xor.b32  	%r254, %r249, %r35;
	shr.s32 	%r255, %r249, 31;
	xor.b32  	%r256, %r255, %r249;
	xor.b32  	%r257, %r255, %r250;
	cvt.u64.u32 	%rd114, %r256;
	shl.b64 	%rd115, %rd114, 32;
	cvt.u64.u32 	%rd116, %r257;
	or.b64  	%rd117, %rd115, %rd116;
	cvt.rn.f64.s64 	%fd5, %rd117;
	mul.f64 	%fd6, %fd5, 0d3BF921FB54442D19;
	cvt.rn.f32.f64 	%f124, %fd6;
	neg.f32 	%f125, %f124;
	setp.lt.s32 	%p25, %r254, 0;
	selp.f32 	%f427, %f125, %f124, %p25;
$L__BB0_34:
	mul.rn.f32 	%f127, %f427, %f427;
	and.b32  	%r259, %r559, 1;
	setp.eq.b32 	%p26, %r259, 1;
	selp.f32 	%f128, 0f3F800000, %f427, %p26;
	fma.rn.f32 	%f129, %f127, %f128, 0f00000000;
	fma.rn.f32 	%f130, %f127, 0f37CBAC00, 0fBAB607ED;
	selp.f32 	%f131, %f130, 0fB94D4153, %p26;
	selp.f32 	%f132, 0f3D2AAABB, 0f3C0885E4, %p26;
	fma.rn.f32 	%f133, %f131, %f127, %f132;
	selp.f32 	%f134, 0fBEFFFFFF, 0fBE2AAAA8, %p26;
	fma.rn.f32 	%f135, %f133, %f127, %f134;
	fma.rn.f32 	%f136, %f135, %f129, %f128;
	and.b32  	%r260, %r559, 2;
	setp.eq.s32 	%p27, %r260, 0;
	mov.f32 	%f137, 0f00000000;
	sub.f32 	%f138, %f137, %f136;
	selp.f32 	%f18, %f136, %f138, %p27;
	ld.volatile.global.f32 	%f19, [%rd29];
	mul.f32 	%f139, %f19, 0f3F22F983;
	cvt.rni.s32.f32 	%r563, %f139;
	cvt.rn.f32.s32 	%f140, %r563;
	fma.rn.f32 	%f141, %f140, 0fBFC90FDA, %f19;
	fma.rn.f32 	%f142, %f140, 0fB3A22168, %f141;
	fma.rn.f32 	%f428, %f140, 0fA7C234C5, %f142;
	abs.f32 	%f21, %f19;
	setp.ltu.f32 	%p28, %f21, 0f47CE4780;
	@%p28 bra 	$L__BB0_42;
	setp.neu.f32 	%p29, %f21, 0f7F800000;
	@%p29 bra 	$L__BB0_37;
	mov.f32 	%f145, 0f00000000;
	mul.rn.f32 	%f428, %f19, %f145;
	mov.b32 	%r563, 0;
	bra.uni 	$L__BB0_42;
$L__BB0_37:
	mov.b32 	%r48, %f19;
	shl.b32 	%r262, %r48, 8;
	or.b32  	%r49, %r262, -2147483648;
	mov.b64 	%rd282, 0;
	mov.b32 	%r560, 0;
$L__BB0_38:
	.pragma "nounroll";
	mul.wide.u32 	%rd119, %r560, 4;
	mov.u64 	%rd120, __cudart_i2opi_f;
	add.s64 	%rd121, %rd120, %rd119;
	ld.global.nc.u32 	%r263, [%rd121];
	mad.wide.u32 	%rd122, %r263, %r49, %rd282;
	shr.u64 	%rd282, %rd122, 32;
	add.s64 	%rd123, %rd11, %rd119;
	st.local.u32 	[%rd123], %rd122;
	add.s32 	%r560, %r560, 1;
	setp.ne.s32 	%p30, %r560, 6;
	@%p30 bra 	$L__BB0_38;
	shr.u32 	%r264, %r48, 23;
	st.local.u32 	[%rd11+24], %rd282;
	and.b32  	%r52, %r264, 31;
	and.b32  	%r265, %r264, 224;
	add.s32 	%r266, %r265, -128;
	shr.u32 	%r267, %r266, 5;
	mul.wide.u32 	%rd124, %r267, 4;
	sub.s64 	%rd35, %rd11, %rd124;
	ld.local.u32 	%r561, [%rd35+24];
	ld.local.u32 	%r562, [%rd35+20];
	setp.eq.s32 	%p31, %r52, 0;
	@%p31 bra 	$L__BB0_41;
	shf.l.wrap.b32 	%r561, %r562, %r561, %r52;
	ld.local.u32 	%r268, [%rd35+16];
	shf.l.wrap.b32 	%r562, %r268, %r562, %r52;
$L__BB0_41:
	shr.u32 	%r269, %r561, 30;
	shf.l.wrap.b32 	%r270, %r562, %r561, 2;
	shl.b32 	%r271, %r562, 2;
	shr.u32 	%r272, %r270, 31;
	add.s32 	%r273, %r272, %r269;
	neg.s32 	%r274, %r273;
	setp.lt.s32 	%p32, %r48, 0;
	selp.b32 	%r563, %r274, %r273, %p32;
	xor.b32  	%r275, %r270, %r48;
	shr.s32 	%r276, %r270, 31;
	xor.b32  	%r277, %r276, %r270;
	xor.b32  	%r278, %r276, %r271;
	cvt.u64.u32 	%rd125, %r277;
	shl.b64 	%rd126, %rd125, 32;
	cvt.u64.u32 	%rd127, %r278;
	or.b64  	%rd128, %rd126, %rd127;
	cvt.rn.f64.s64 	%fd7, %rd128;
	mul.f64 	%fd8, %fd7, 0d3BF921FB54442D19;
	cvt.rn.f32.f64 	%f143, %fd8;
	neg.f32 	%f144, %f143;
	setp.lt.s32 	%p33, %r275, 0;
	selp.f32 	%f428, %f144, %f143, %p33;
$L__BB0_42:
	add.s32 	%r280, %r563, 1;
	mul.rn.f32 	%f146, %f428, %f428;
	and.b32  	%r281, %r563, 1;
	setp.eq.b32 	%p34, %r281, 1;
	selp.f32 	%f147, %f428, 0f3F800000, %p34;
	fma.rn.f32 	%f148, %f146, %f147, 0f00000000;
	fma.rn.f32 	%f149, %f146, 0f37CBAC00, 0fBAB607ED;
	selp.f32 	%f150, 0fB94D4153, %f149, %p34;
	selp.f32 	%f151, 0f3C0885E4, 0f3D2AAABB, %p34;
	fma.rn.f32 	%f152, %f150, %f146, %f151;
	selp.f32 	%f153, 0fBE2AAAA8, 0fBEFFFFFF, %p34;
	fma.rn.f32 	%f154, %f152, %f146, %f153;
	fma.rn.f32 	%f155, %f154, %f148, %f147;
	and.b32  	%r282, %r280, 2;
	setp.eq.s32 	%p35, %r282, 0;
	mov.f32 	%f156, 0f00000000;
	sub.f32 	%f157, %f156, %f155;
	selp.f32 	%f25, %f155, %f157, %p35;
	mul.wide.u32 	%rd129, %r555, 4;
	add.s64 	%rd130, %rd1, %rd129;
	ld.volatile.global.f32 	%f158, [%rd130];
	ld.volatile.global.f32 	%f159, [%rd27];
	sub.f32 	%f26, %f158, %f159;
	mul.f32 	%f160, %f26, 0f3F22F983;
	cvt.rni.s32.f32 	%r567, %f160;
	cvt.rn.f32.s32 	%f161, %r567;
	fma.rn.f32 	%f162, %f161, 0fBFC90FDA, %f26;
	fma.rn.f32 	%f163, %f161, 0fB3A22168, %f162;
	fma.rn.f32 	%f429, %f161, 0fA7C234C5, %f163;
	abs.f32 	%f28, %f26;
	setp.ltu.f32 	%p36, %f28, 0f47CE4780;
	@%p36 bra 	$L__BB0_50;
	setp.neu.f32 	%p37, %f28, 0f7F800000;
	@%p37 bra 	$L__BB0_45;
	mov.f32 	%f166, 0f00000000;
	mul.rn.f32 	%f429, %f26, %f166;
	mov.b32 	%r567, 0;
	bra.uni 	$L__BB0_50;
$L__BB0_45:
	mov.b32 	%r62, %f26;
	mov.b64 	%rd283, 0;
	mov.b32 	%r564, 0;
$L__BB0_46:
	.pragma "nounroll";
	mul.wide.u32 	%rd132, %r564, 4;
	add.s64 	%rd134, %rd133, %rd132;
	ld.global.nc.u32 	%r284, [%rd134];
	shl.b32 	%r285, %r62, 8;
	or.b32  	%r286, %r285, -2147483648;
	mad.wide.u32 	%rd135, %r284, %r286, %rd283;
	shr.u64 	%rd283, %rd135, 32;
	add.s64 	%rd136, %rd10, %rd132;
	st.local.u32 	[%rd136], %rd135;
	add.s32 	%r564, %r564, 1;
	setp.ne.s32 	%p38, %r564, 6;
	@%p38 bra 	$L__BB0_46;
	shr.u32 	%r287, %r62, 23;
	st.local.u32 	[%rd10+24], %rd283;
	and.b32  	%r65, %r287, 31;
	and.b32  	%r288, %r287, 224;
	add.s32 	%r289, %r288, -128;
	shr.u32 	%r290, %r289, 5;
	mul.wide.u32 	%rd137, %r290, 4;
	sub.s64 	%rd38, %rd10, %rd137;
	ld.local.u32 	%r565, [%rd38+24];
	ld.local.u32 	%r566, [%rd38+20];
	setp.eq.s32 	%p39, %r65, 0;
	@%p39 bra 	$L__BB0_49;
	shf.l.wrap.b32 	%r565, %r566, %r565, %r65;
	ld.local.u32 	%r291, [%rd38+16];
	shf.l.wrap.b32 	%r566, %r291, %r566, %r65;
$L__BB0_49:
	shr.u32 	%r292, %r565, 30;
	shf.l.wrap.b32 	%r293, %r566, %r565, 2;
	shl.b32 	%r294, %r566, 2;
	shr.u32 	%r295, %r293, 31;
	add.s32 	%r296, %r295, %r292;
	neg.s32 	%r297, %r296;
	setp.lt.s32 	%p40, %r62, 0;
	selp.b32 	%r567, %r297, %r296, %p40;
	xor.b32  	%r298, %r293, %r62;
	shr.s32 	%r299, %r293, 31;
	xor.b32  	%r300, %r299, %r293;
	xor.b32  	%r301, %r299, %r294;
	cvt.u64.u32 	%rd138, %r300;
	shl.b64 	%rd139, %rd138, 32;
	cvt.u64.u32 	%rd140, %r301;
	or.b64  	%rd141, %rd139, %rd140;
	cvt.rn.f64.s64 	%fd9, %rd141;
	mul.f64 	%fd10, %fd9, 0d3BF921FB54442D19;
	cvt.rn.f32.f64 	%f164, %fd10;
	neg.f32 	%f165, %f164;
	setp.lt.s32 	%p41, %r298, 0;
	selp.f32 	%f429, %f165, %f164, %p41;
$L__BB0_50:
	add.s32 	%r303, %r567, 1;
	mul.rn.f32 	%f167, %f429, %f429;
	and.b32  	%r304, %r567, 1;
	setp.eq.b32 	%p42, %r304, 1;
	selp.f32 	%f168, %f429, 0f3F800000, %p42;
	fma.rn.f32 	%f169, %f167, %f168, 0f00000000;
	fma.rn.f32 	%f170, %f167, 0f37CBAC00, 0fBAB607ED;
	selp.f32 	%f171, 0fB94D4153, %f170, %p42;
	selp.f32 	%f172, 0f3C0885E4, 0f3D2AAABB, %p42;
	fma.rn.f32 	%f173, %f171, %f167, %f172;
	selp.f32 	%f174, 0fBE2AAAA8, 0fBEFFFFFF, %p42;
	fma.rn.f32 	%f175, %f173, %f167, %f174;
	fma.rn.f32 	%f176, %f175, %f169, %f168;
	and.b32  	%r305, %r303, 2;
	setp.eq.s32 	%p43, %r305, 0;
	mov.f32 	%f177, 0f00000000;
	sub.f32 	%f178, %f177, %f176;
	selp.f32 	%f179, %f176, %f178, %p43;
	mul.f32 	%f180, %f11, %f25;
	mul.f32 	%f181, %f180, %f179;
	fma.rn.f32 	%f182, %f7, %f18, %f181;
	abs.f32 	%f183, %f182;
	fma.rn.f32 	%f184, %f183, 0fBF000000, 0f3F000000;
	rsqrt.approx.ftz.f32 	%f185, %f184;
	mul.f32 	%f186, %f185, %f184;
	mul.f32 	%f187, %f185, 0fBF000000;
	fma.rn.f32 	%f188, %f186, %f187, 0f3F000000;
	fma.rn.f32 	%f189, %f186, %f188, %f186;
	setp.eq.f32 	%p44, %f183, 0f3F800000;
	selp.f32 	%f190, 0f00000000, %f189, %p44;
	setp.gt.f32 	%p45, %f183, 0f3F0F5C29;
	selp.f32 	%f191, %f190, %f183, %p45;
	copysign.f32 	%f192, %f182, %f191;
	mul.f32 	%f193, %f192, %f192;
	fma.rn.f32 	%f194, %f193, 0f3D10ECEF, 0f3C8B1ABB;
	fma.rn.f32 	%f195, %f194, %f193, 0f3CFC028C;
	fma.rn.f32 	%f196, %f195, %f193, 0f3D372139;
	fma.rn.f32 	%f197, %f196, %f193, 0f3D9993DB;
	fma.rn.f32 	%f198, %f197, %f193, 0f3E2AAAC6;
	mul.f32 	%f199, %f193, %f198;
	fma.rn.f32 	%f200, %f199, %f192, %f192;
	neg.f32 	%f201, %f200;
	selp.f32 	%f202, %f200, %f201, %p45;
	fma.rn.f32 	%f203, 0f3F6EE581, 0f3FD774EB, %f202;
	setp.gt.f32 	%p46, %f182, 0f3F0F5C29;
	selp.f32 	%f204, %f200, %f203, %p46;
	add.f32 	%f205, %f204, %f204;
	selp.f32 	%f206, %f205, %f204, %p45;
	mul.f32 	%f207, %f206, 0f42640000;
	mul.f32 	%f208, %f207, 0f40800000;
	cvt.rzi.s32.f32 	%r306, %f208;
	shl.b32 	%r307, %r306, 2;
	mov.u32 	%r308, _ZZ6anglesPVfS0_S0_S0_PViS2_S2_E2mn;
	add.s32 	%r309, %r308, %r307;
	atom.shared.add.u32 	%r310, [%r309], 1;
	add.s32 	%r555, %r555, 1;
	setp.eq.s32 	%p47, %r555, 100000;
	@%p47 bra 	$L__BB0_24;
	bra.uni 	$L__BB0_21;
$L__BB0_51:
	mov.b32 	%r77, %f32;
	mov.b64 	%rd286, 0;
	mov.b32 	%r569, 0;
	mov.u64 	%rd284, __cudart_i2opi_f;
	mov.u64 	%rd285, %rd12;
$L__BB0_52:
	.pragma "nounroll";
	ld.global.nc.u32 	%r312, [%rd284];
	shl.b32 	%r313, %r77, 8;
	or.b32  	%r314, %r313, -2147483648;
	mad.wide.u32 	%rd146, %r312, %r314, %rd286;
	shr.u64 	%rd286, %rd146, 32;
	st.local.u32 	[%rd285], %rd146;
	add.s32 	%r569, %r569, 1;
	add.s64 	%rd285, %rd285, 4;
	add.s64 	%rd284, %rd284, 4;
	setp.ne.s32 	%p51, %r569, 6;
	@%p51 bra 	$L__BB0_52;
	shr.u32 	%r315, %r77, 23;
	st.local.u32 	[%rd12+24], %rd286;
	and.b32  	%r80, %r315, 31;
	and.b32  	%r316, %r315, 224;
	add.s32 	%r317, %r316, -128;
	shr.u32 	%r318, %r317, 5;
	mul.wide.u32 	%rd147, %r318, 4;
	sub.s64 	%rd46, %rd12, %rd147;
	ld.local.u32 	%r570, [%rd46+24];
	ld.local.u32 	%r571, [%rd46+20];
	setp.eq.s32 	%p52, %r80, 0;
	@%p52 bra 	$L__BB0_55;
	shf.l.wrap.b32 	%r570, %r571, %r570, %r80;
	ld.local.u32 	%r319, [%rd46+16];
	shf.l.wrap.b32 	%r571, %r319, %r571, %r80;
$L__BB0_55:
	shr.u32 	%r320, %r570, 30;
	shf.l.wrap.b32 	%r321, %r571, %r570, 2;
	shl.b32 	%r322, %r571, 2;
	shr.u32 	%r323, %r321, 31;
	add.s32 	%r324, %r323, %r320;
	neg.s32 	%r325, %r324;
	setp.lt.s32 	%p53, %r77, 0;
	selp.b32 	%r572, %r325, %r324, %p53;
	xor.b32  	%r326, %r321, %r77;
	shr.s32 	%r327, %r321, 31;
	xor.b32  	%r328, %r327, %r321;
	xor.b32  	%r329, %r327, %r322;
	cvt.u64.u32 	%rd148, %r328;
	shl.b64 	%rd149, %rd148, 32;
	cvt.u64.u32 	%rd150, %r329;
	or.b64  	%rd151, %rd149, %rd150;
	cvt.rn.f64.s64 	%fd11, %rd151;
	mul.f64 	%fd12, %fd11, 0d3BF921FB54442D19;
	cvt.rn.f32.f64 	%f213, %fd12;
	neg.f32 	%f214, %f213;
	setp.lt.s32 	%p54, %r326, 0;
	selp.f32 	%f430, %f214, %f213, %p54;
$L__BB0_56:
	mul.rn.f32 	%f216, %f430, %f430;
	and.b32  	%r331, %r572, 1;
	setp.eq.b32 	%p55, %r331, 1;
	selp.f32 	%f217, 0f3F800000, %f430, %p55;
	fma.rn.f32 	%f218, %f216, %f217, 0f00000000;
	fma.rn.f32 	%f219, %f216, 0f37CBAC00, 0fBAB607ED;
	selp.f32 	%f220, %f219, 0fB94D4153, %p55;
	selp.f32 	%f221, 0f3D2AAABB, 0f3C0885E4, %p55;
	fma.rn.f32 	%f222, %f220, %f216, %f221;
	selp.f32 	%f223, 0fBEFFFFFF, 0fBE2AAAA8, %p55;
	fma.rn.f32 	%f224, %f222, %f216, %f223;
	fma.rn.f32 	%f225, %f224, %f218, %f217;
	and.b32  	%r332, %r572, 2;
	setp.eq.s32 	%p56, %r332, 0;
	mov.f32 	%f226, 0f00000000;
	sub.f32 	%f227, %f226, %f225;
	selp.f32 	%f38, %f225, %f227, %p56;
	ld.volatile.global.f32 	%f39, [%rd39+4];
	mul.f32 	%f228, %f39, 0f3F22F983;
	cvt.rni.s32.f32 	%r576, %f228;
	cvt.rn.f32.s32 	%f229, %r576;
	fma.rn.f32 	%f230, %f229, 0fBFC90FDA, %f39;
	fma.rn.f32 	%f231, %f229, 0fB3A22168, %f230;
	fma.rn.f32 	%f431, %f229, 0fA7C234C5, %f231;
	abs.f32 	%f41, %f39;
	setp.ltu.f32 	%p57, %f41, 0f47CE4780;
	@%p57 bra 	$L__BB0_64;
	setp.neu.f32 	%p58, %f41, 0f7F800000;
	@%p58 bra 	$L__BB0_59;
	mov.f32 	%f234, 0f00000000;
	mul.rn.f32 	%f431, %f39, %f234;
	mov.b32 	%r576, 0;
	bra.uni 	$L__BB0_64;
$L__BB0_59:
	mov.b32 	%r90, %f39;
	mov.b64 	%rd287, 0;
	mov.b32 	%r573, 0;
$L__BB0_60:
	.pragma "nounroll";
	mul.wide.u32 	%rd153, %r573, 4;
	mov.u64 	%rd154, __cudart_i2opi_f;
	add.s64 	%rd155, %rd154, %rd153;
	ld.global.nc.u32 	%r334, [%rd155];
	shl.b32 	%r335, %r90, 8;
	or.b32  	%r336, %r335, -2147483648;
	mad.wide.u32 	%rd156, %r334, %r336, %rd287;
	shr.u64 	%rd287, %rd156, 32;
	add.s64 	%rd157, %rd11, %rd153;
	st.local.u32 	[%rd157], %rd156;
	add.s32 	%r573, %r573, 1;
	setp.ne.s32 	%p59, %r573, 6;
	@%p59 bra 	$L__BB0_60;
	shr.u32 	%r337, %r90, 23;
	st.local.u32 	[%rd11+24], %rd287;
	and.b32  	%r93, %r337, 31;
	and.b32  	%r338, %r337, 224;
	add.s32 	%r339, %r338, -128;
	shr.u32 	%r340, %r339, 5;
	mul.wide.u32 	%rd158, %r340, 4;
	sub.s64 	%rd49, %rd11, %rd158;
	ld.local.u32 	%r574, [%rd49+24];
	ld.local.u32 	%r575, [%rd49+20];
	setp.eq.s32 	%p60, %r93, 0;
	@%p60 bra 	$L__BB0_63;
	shf.l.wrap.b32 	%r574, %r575, %r574, %r93;
	ld.local.u32 	%r341, [%rd49+16];
	shf.l.wrap.b32 	%r575, %r341, %r575, %r93;
$L__BB0_63:
	shr.u32 	%r342, %r574, 30;
	shf.l.wrap.b32 	%r343, %r575, %r574, 2;
	shl.b32 	%r344, %r575, 2;
	shr.u32 	%r345, %r343, 31;
	add.s32 	%r346, %r345, %r342;
	neg.s32 	%r347, %r346;
	setp.lt.s32 	%p61, %r90, 0;
	selp.b32 	%r576, %r347, %r346, %p61;
	xor.b32  	%r348, %r343, %r90;
	shr.s32 	%r349, %r343, 31;
	xor.b32  	%r350, %r349, %r343;
	xor.b32  	%r351, %r349, %r344;
	cvt.u64.u32 	%rd159, %r350;
	shl.b64 	%rd160, %rd159, 32;
	cvt.u64.u32 	%rd161, %r351;
	or.b64  	%rd162, %rd160, %rd161;
	cvt.rn.f64.s64 	%fd13, %rd162;
	mul.f64 	%fd14, %fd13, 0d3BF921FB54442D19;
	cvt.rn.f32.f64 	%f232, %fd14;
	neg.f32 	%f233, %f232;
	setp.lt.s32 	%p62, %r348, 0;
	selp.f32 	%f431, %f233, %f232, %p62;
$L__BB0_64:
	ld.param.u64 	%rd271, [_Z6anglesPVfS0_S0_S0_PViS2_S2__param_0];
	add.s32 	%r353, %r576, 1;
	mul.rn.f32 	%f235, %f431, %f431;
	and.b32  	%r354, %r576, 1;
	setp.eq.b32 	%p63, %r354, 1;
	selp.f32 	%f236, %f431, 0f3F800000, %p63;
	fma.rn.f32 	%f237, %f235, %f236, 0f00000000;
	fma.rn.f32 	%f238, %f235, 0f37CBAC00, 0fBAB607ED;
	selp.f32 	%f239, 0fB94D4153, %f238, %p63;
	selp.f32 	%f240, 0f3C0885E4, 0f3D2AAABB, %p63;
	fma.rn.f32 	%f241, %f239, %f235, %f240;
	selp.f32 	%f242, 0fBE2AAAA8, 0fBEFFFFFF, %p63;
	fma.rn.f32 	%f243, %f241, %f235, %f242;
	fma.rn.f32 	%f244, %f243, %f237, %f236;
	and.b32  	%r355, %r353, 2;
	setp.eq.s32 	%p64, %r355, 0;
	mov.f32 	%f245, 0f00000000;
	sub.f32 	%f246, %f245, %f244;
	selp.f32 	%f45, %f244, %f246, %p64;
	cvta.to.global.u64 	%rd163, %rd271;
	mul.wide.s32 	%rd164, %r568, 4;
	add.s64 	%rd165, %rd163, %rd164;
	ld.volatile.global.f32 	%f247, [%rd165+4];
	mov.u32 	%r356, %ntid.x;
	mad.lo.s32 	%r357, %r1, %r356, %r2;
	mul.wide.s32 	%rd166, %r357, 4;
	add.s64 	%rd167, %rd163, %rd166;
	ld.volatile.global.f32 	%f248, [%rd167];
	sub.f32 	%f46, %f247, %f248;
	mul.f32 	%f249, %f46, 0f3F22F983;
	cvt.rni.s32.f32 	%r580, %f249;
	cvt.rn.f32.s32 	%f250, %r580;
	fma.rn.f32 	%f251, %f250, 0fBFC90FDA, %f46;
	fma.rn.f32 	%f252, %f250, 0fB3A22168, %f251;
	fma.rn.f32 	%f432, %f250, 0fA7C234C5, %f252;
	abs.f32 	%f48, %f46;
	setp.ltu.f32 	%p65, %f48, 0f47CE4780;
	@%p65 bra 	$L__BB0_72;
	setp.neu.f32 	%p66, %f48, 0f7F800000;
	@%p66 bra 	$L__BB0_67;
	mov.f32 	%f255, 0f00000000;
	mul.rn.f32 	%f432, %f46, %f255;
	mov.b32 	%r580, 0;
	bra.uni 	$L__BB0_72;
$L__BB0_67:
	mov.b32 	%r103, %f46;
	mov.b64 	%rd288, 0;
	mov.b32 	%r577, 0;
$L__BB0_68:
	.pragma "nounroll";
	mul.wide.u32 	%rd169, %r577, 4;
	mov.u64 	%rd170, __cudart_i2opi_f;
	add.s64 	%rd171, %rd170, %rd169;
	ld.global.nc.u32 	%r359, [%rd171];
	shl.b32 	%r360, %r103, 8;
	or.b32  	%r361, %r360, -2147483648;
	mad.wide.u32 	%rd172, %r359, %r361, %rd288;
	shr.u64 	%rd288, %rd172, 32;
	add.s64 	%rd173, %rd10, %rd169;
	st.local.u32 	[%rd173], %rd172;
	add.s32 	%r577, %r577, 1;
	setp.ne.s32 	%p67, %r577, 6;
	@%p67 bra 	$L__BB0_68;
	shr.u32 	%r362, %r103, 23;
	st.local.u32 	[%rd10+24], %rd288;
	and.b32  	%r106, %r362, 31;
	and.b32  	%r363, %r362, 224;
	add.s32 	%r364, %r363, -128;
	shr.u32 	%r365, %r364, 5;
	mul.wide.u32 	%rd174, %r365, 4;
	sub.s64 	%rd52, %rd10, %rd174;
	ld.local.u32 	%r578, [%rd52+24];
	ld.local.u32 	%r579, [%rd52+20];
	setp.eq.s32 	%p68, %r106, 0;
	@%p68 bra 	$L__BB0_71;
	shf.l.wrap.b32 	%r578, %r579, %r578, %r106;
	ld.local.u32 	%r366, [%rd52+16];
	shf.l.wrap.b32 	%r579, %r366, %r579, %r106;
$L__BB0_71:
	shr.u32 	%r367, %r578, 30;
	shf.l.wrap.b32 	%r368, %r579, %r578, 2;
	shl.b32 	%r369, %r579, 2;
	shr.u32 	%r370, %r368, 31;
	add.s32 	%r371, %r370, %r367;
	neg.s32 	%r372, %r371;
	setp.lt.s32 	%p69, %r103, 0;
	selp.b32 	%r580, %r372, %r371, %p69;
	xor.b32  	%r373, %r368, %r103;
	shr.s32 	%r374, %r368, 31;
	xor.b32  	%r375, %r374, %r368;
	xor.b32  	%r376, %r374, %r369;
	cvt.u64.u32 	%rd175, %r375;
	shl.b64 	%rd176, %rd175, 32;
	cvt.u64.u32 	%rd177, %r376;
	or.b64  	%rd178, %rd176, %rd177;
	cvt.rn.f64.s64 	%fd15, %rd178;
	mul.f64 	%fd16, %fd15, 0d3BF921FB54442D19;
	cvt.rn.f32.f64 	%f253, %fd16;
	neg.f32 	%f254, %f253;
	setp.lt.s32 	%p70, %r373, 0;
	selp.f32 	%f432, %f254, %f253, %p70;
$L__BB0_72:
	add.s32 	%r378, %r580, 1;
	mul.rn.f32 	%f256, %f432, %f432;
	and.b32  	%r379, %r580, 1;
	setp.eq.b32 	%p71, %r379, 1;
	selp.f32 	%f257, %f432, 0f3F800000, %p71;
	fma.rn.f32 	%f258, %f256, %f257, 0f00000000;
	fma.rn.f32 	%f259, %f256, 0f37CBAC00, 0fBAB607ED;
	selp.f32 	%f260, 0fB94D4153, %f259, %p71;
	selp.f32 	%f261, 0f3C0885E4, 0f3D2AAABB, %p71;
	fma.rn.f32 	%f262, %f260, %f256, %f261;
	selp.f32 	%f263, 0fBE2AAAA8, 0fBEFFFFFF, %p71;
	fma.rn.f32 	%f264, %f262, %f256, %f263;
	fma.rn.f32 	%f265, %f264, %f258, %f257;
	and.b32  	%r380, %r378, 2;
	setp.eq.s32 	%p72, %r380, 0;
	mov.f32 	%f266, 0f00000000;
	sub.f32 	%f267, %f266, %f265;
	selp.f32 	%f268, %f265, %f267, %p72;
	mul.f32 	%f269, %f11, %f45;
	mul.f32 	%f270, %f269, %f268;
	fma.rn.f32 	%f271, %f7, %f38, %f270;
	abs.f32 	%f272, %f271;
	fma.rn.f32 	%f273, %f272, 0fBF000000, 0f3F000000;
	rsqrt.approx.ftz.f32 	%f274, %f273;
	mul.f32 	%f275, %f274, %f273;
	mul.f32 	%f276, %f274, 0fBF000000;
	fma.rn.f32 	%f277, %f275, %f276, 0f3F000000;
	fma.rn.f32 	%f278, %f275, %f277, %f275;
	setp.eq.f32 	%p73, %f272, 0f3F800000;
	selp.f32 	%f279, 0f00000000, %f278, %p73;
	setp.gt.f32 	%p74, %f272, 0f3F0F5C29;
	selp.f32 	%f280, %f279, %f272, %p74;
	copysign.f32 	%f281, %f271, %f280;
	mul.f32 	%f282, %f281, %f281;
	fma.rn.f32 	%f283, %f282, 0f3D10ECEF, 0f3C8B1ABB;
	fma.rn.f32 	%f284, %f283, %f282, 0f3CFC028C;
	fma.rn.f32 	%f285, %f284, %f282, 0f3D372139;
	fma.rn.f32 	%f286, %f285, %f282, 0f3D9993DB;
	fma.rn.f32 	%f287, %f286, %f282, 0f3E2AAAC6;
	mul.f32 	%f288, %f282, %f287;
	fma.rn.f32 	%f289, %f288, %f281, %f281;
	neg.f32 	%f290, %f289;
	selp.f32 	%f291, %f289, %f290, %p74;
	fma.rn.f32 	%f292, 0f3F6EE581, 0f3FD774EB, %f291;
	setp.gt.f32 	%p75, %f271, 0f3F0F5C29;
	selp.f32 	%f293, %f289, %f292, %p75;
	add.f32 	%f294, %f293, %f293;
	selp.f32 	%f295, %f294, %f293, %p74;
	mul.f32 	%f296, %f295, 0f42640000;
	mul.f32 	%f297, %f296, 0f40800000;
	cvt.rzi.s32.f32 	%r381, %f297;
	shl.b32 	%r382, %r381, 2;
	mov.u32 	%r383, _ZZ6anglesPVfS0_S0_S0_PViS2_S2_E1r;
	add.s32 	%r384, %r383, %r382;
	atom.shared.add.u32 	%r385, [%r384], 1;
	ld.volatile.global.f32 	%f52, [%rd28];
	mul.f32 	%f298, %f52, 0f3F22F983;
	cvt.rni.s32.f32 	%r584, %f298;
	cvt.rn.f32.s32 	%f299, %r584;
	fma.rn.f32 	%f300, %f299, 0fBFC90FDA, %f52;
	fma.rn.f32 	%f301, %f299, 0fB3A22168, %f300;
	fma.rn.f32 	%f433, %f299, 0fA7C234C5, %f301;
	abs.f32 	%f54, %f52;
	setp.ltu.f32 	%p76, %f54, 0f47CE4780;
	@%p76 bra 	$L__BB0_80;
	setp.neu.f32 	%p77, %f54, 0f7F800000;
	@%p77 bra 	$L__BB0_75;
	mov.f32 	%f304, 0f00000000;
	mul.rn.f32 	%f433, %f52, %f304;
	mov.b32 	%r584, 0;
	bra.uni 	$L__BB0_80;
$L__BB0_75:
	mov.b32 	%r116, %f52;
	mov.b64 	%rd289, 0;
	mov.b32 	%r581, 0;
$L__BB0_76:
	.pragma "nounroll";
	mul.wide.u32 	%rd180, %r581, 4;
	mov.u64 	%rd181, __cudart_i2opi_f;
	add.s64 	%rd182, %rd181, %rd180;
	ld.global.nc.u32 	%r387, [%rd182];
	shl.b32 	%r388, %r116, 8;
	or.b32  	%r389, %r388, -2147483648;
	mad.wide.u32 	%rd183, %r387, %r389, %rd289;
	shr.u64 	%rd289, %rd183, 32;
	add.s64 	%rd184, %rd9, %rd180;
	st.local.u32 	[%rd184], %rd183;
	add.s32 	%r581, %r581, 1;
	setp.ne.s32 	%p78, %r581, 6;
	@%p78 bra 	$L__BB0_76;
	shr.u32 	%r390, %r116, 23;
	st.local.u32 	[%rd9+24], %rd289;
	and.b32  	%r119, %r390, 31;
	and.b32  	%r391, %r390, 224;
	add.s32 	%r392, %r391, -128;
	shr.u32 	%r393, %r392, 5;
	mul.wide.u32 	%rd185, %r393, 4;
	sub.s64 	%rd55, %rd9, %rd185;
	ld.local.u32 	%r582, [%rd55+24];
	ld.local.u32 	%r583, [%rd55+20];
	setp.eq.s32 	%p79, %r119, 0;
	@%p79 bra 	$L__BB0_79;
	shf.l.wrap.b32 	%r582, %r583, %r582, %r119;
	ld.local.u32 	%r394, [%rd55+16];
	shf.l.wrap.b32 	%r583, %r394, %r583, %r119;
$L__BB0_79:
	shr.u32 	%r395, %r582, 30;
	shf.l.wrap.b32 	%r396, %r583, %r582, 2;
	shl.b32 	%r397, %r583, 2;
	shr.u32 	%r398, %r396, 31;
	add.s32 	%r399, %r398, %r395;
	neg.s32 	%r400, %r399;
	setp.lt.s32 	%p80, %r116, 0;
	selp.b32 	%r584, %r400, %r399, %p80;
	xor.b32  	%r401, %r396, %r116;
	shr.s32 	%r402, %r396, 31;
	xor.b32  	%r403, %r402, %r396;
	xor.b32  	%r404, %r402, %r397;
	cvt.u64.u32 	%rd186, %r403;
	shl.b64 	%rd187, %rd186, 32;
	cvt.u64.u32 	%rd188, %r404;
	or.b64  	%rd189, %rd187, %rd188;
	cvt.rn.f64.s64 	%fd17, %rd189;
	mul.f64 	%fd18, %fd17, 0d3BF921FB54442D19;
	cvt.rn.f32.f64 	%f302, %fd18;
	neg.f32 	%f303, %f302;
	setp.lt.s32 	%p81, %r401, 0;
	selp.f32 	%f433, %f303, %f302, %p81;
$L__BB0_80:
	mul.rn.f32 	%f305, %f433, %f433;
	and.b32  	%r406, %r584, 1;
	setp.eq.b32 	%p82, %r406, 1;
	selp.f32 	%f306, 0f3F800000, %f433, %p82;
	fma.rn.f32 	%f307, %f305, %f306, 0f00000000;
	fma.rn.f32 	%f308, %f305, 0f37CBAC00, 0fBAB607ED;
	selp.f32 	%f309, %f308, 0fB94D4153, %p82;
	selp.f32 	%f310, 0f3D2AAABB, 0f3C0885E4, %p82;
	fma.rn.f32 	%f311, %f309, %f305, %f310;
	selp.f32 	%f312, 0fBEFFFFFF, 0fBE2AAAA8, %p82;
	fma.rn.f32 	%f313, %f311, %f305, %f312;
	fma.rn.f32 	%f314, %f313, %f307, %f306;
	and.b32  	%r407, %r584, 2;
	setp.eq.s32 	%p83, %r407, 0;
	mov.f32 	%f315, 0f00000000;
	sub.f32 	%f316, %f315, %f314;
	selp.f32 	%f58, %f314, %f316, %p83;
	mul.wide.s32 	%rd190, %r568, 4;
	add.s64 	%rd56, %rd2, %rd190;
	ld.volatile.global.f32 	%f59, [%rd56+4];
	mul.f32 	%f317, %f59, 0f3F22F983;
	cvt.rni.s32.f32 	%r588, %f317;
	cvt.rn.f32.s32 	%f318, %r588;
	fma.rn.f32 	%f319, %f318, 0fBFC90FDA, %f59;
	fma.rn.f32 	%f320, %f318, 0fB3A22168, %f319;
	fma.rn.f32 	%f434, %f318, 0fA7C234C5, %f320;
	abs.f32 	%f61, %f59;
	setp.ltu.f32 	%p84, %f61, 0f47CE4780;
	@%p84 bra 	$L__BB0_88;
	setp.neu.f32 	%p85, %f61, 0f7F800000;
	@%p85 bra 	$L__BB0_83;
	mov.f32 	%f323, 0f00000000;
	mul.rn.f32 	%f434, %f59, %f323;
	mov.b32 	%r588, 0;
	bra.uni 	$L__BB0_88;
$L__BB0_83:
	mov.b32 	%r129, %f59;
	mov.b64 	%rd290, 0;
	mov.b32 	%r585, 0;
$L__BB0_84:
	.pragma "nounroll";
	mul.wide.u32 	%rd192, %r585, 4;
	mov.u64 	%rd193, __cudart_i2opi_f;
	add.s64 	%rd194, %rd193, %rd192;
	ld.global.nc.u32 	%r409, [%rd194];
	shl.b32 	%r410, %r129, 8;
	or.b32  	%r411, %r410, -2147483648;
	mad.wide.u32 	%rd195, %r409, %r411, %rd290;
	shr.u64 	%rd290, %rd195, 32;
	add.s64 	%rd196, %rd8, %rd192;
	st.local.u32 	[%rd196], %rd195;
	add.s32 	%r585, %r585, 1;
	setp.ne.s32 	%p86, %r585, 6;
	@%p86 bra 	$L__BB0_84;
	shr.u32 	%r412, %r129, 23;
	st.local.u32 	[%rd8+24], %rd290;
	and.b32  	%r132, %r412, 31;
	and.b32  	%r413, %r412, 224;
	add.s32 	%r414, %r413, -128;
	shr.u32 	%r415, %r414, 5;
	mul.wide.u32 	%rd197, %r415, 4;
	sub.s64 	%rd59, %rd8, %rd197;
	ld.local.u32 	%r586, [%rd59+24];
	ld.local.u32 	%r587, [%rd59+20];
	setp.eq.s32 	%p87, %r132, 0;
	@%p87 bra 	$L__BB0_87;
	shf.l.wrap.b32 	%r586, %r587, %r586, %r132;
	ld.local.u32 	%r416, [%rd59+16];
	shf.l.wrap.b32 	%r587, %r416, %r587, %r132;
$L__BB0_87:
	shr.u32 	%r417, %r586, 30;
	shf.l.wrap.b32 	%r418, %r587, %r586, 2;
	shl.b32 	%r419, %r587, 2;
	shr.u32 	%r420, %r418, 31;
	add.s32 	%r421, %r420, %r417;
	neg.s32 	%r422, %r421;
	setp.lt.s32 	%p88, %r129, 0;
	selp.b32 	%r588, %r422, %r421, %p88;
	xor.b32  	%r423, %r418, %r129;
	shr.s32 	%r424, %r418, 31;
	xor.b32  	%r425, %r424, %r418;
	xor.b32  	%r426, %r424, %r419;
	cvt.u64.u32 	%rd198, %r425;
	shl.b64 	%rd199, %rd198, 32;
	cvt.u64.u32 	%rd200, %r426;
	or.b64  	%rd201, %rd199, %rd200;
	cvt.rn.f64.s64 	%fd19, %rd201;
	mul.f64 	%fd20, %fd19, 0d3BF921FB54442D19;
	cvt.rn.f32.f64 	%f321, %fd20;
	neg.f32 	%f322, %f321;
	setp.lt.s32 	%p89, %r423, 0;
	selp.f32 	%f434, %f322, %f321, %p89;
$L__BB0_88:
	mul.rn.f32 	%f324, %f434, %f434;
	and.b32  	%r428, %r588, 1;
	setp.eq.b32 	%p90, %r428, 1;
	selp.f32 	%f325, 0f3F800000, %f434, %p90;
	fma.rn.f32 	%f326, %f324, %f325, 0f00000000;
	fma.rn.f32 	%f327, %f324, 0f37CBAC00, 0fBAB607ED;
	selp.f32 	%f328, %f327, 0fB94D4153, %p90;
	selp.f32 	%f329, 0f3D2AAABB, 0f3C0885E4, %p90;
	fma.rn.f32 	%f330, %f328, %f324, %f329;
	selp.f32 	%f331, 0fBEFFFFFF, 0fBE2AAAA8, %p90;
	fma.rn.f32 	%f332, %f330, %f324, %f331;
	fma.rn.f32 	%f333, %f332, %f326, %f325;
	and.b32  	%r429, %r588, 2;
	setp.eq.s32 	%p91, %r429, 0;
	mov.f32 	%f334, 0f00000000;
	sub.f32 	%f335, %f334, %f333;
	selp.f32 	%f336, %f333, %f335, %p91;
	mul.f32 	%f65, %f58, %f336;
	ld.volatile.global.f32 	%f66, [%rd28];
	mul.f32 	%f337, %f66, 0f3F22F983;
	cvt.rni.s32.f32 	%r592, %f337;
	cvt.rn.f32.s32 	%f338, %r592;
	fma.rn.f32 	%f339, %f338, 0fBFC90FDA, %f66;
	fma.rn.f32 	%f340, %f338, 0fB3A22168, %f339;
	fma.rn.f32 	%f435, %f338, 0fA7C234C5, %f340;
	abs.f32 	%f68, %f66;
	setp.ltu.f32 	%p92, %f68, 0f47CE4780;
	@%p92 bra 	$L__BB0_96;
	setp.neu.f32 	%p93, %f68, 0f7F800000;
	@%p93 bra 	$L__BB0_91;
	mov.f32 	%f343, 0f00000000;
	mul.rn.f32 	%f435, %f66, %f343;
	mov.b32 	%r592, 0;
	bra.uni 	$L__BB0_96;
$L__BB0_91:
	mov.b32 	%r142, %f66;
	mov.b64 	%rd291, 0;
	mov.b32 	%r589, 0;
$L__BB0_92:
	.pragma "nounroll";
	mul.wide.u32 	%rd203, %r589, 4;
	mov.u64 	%rd204, __cudart_i2opi_f;
	add.s64 	%rd205, %rd204, %rd203;
	ld.global.nc.u32 	%r431, [%rd205];
	shl.b32 	%r432, %r142, 8;
	or.b32  	%r433, %r432, -2147483648;
	mad.wide.u32 	%rd206, %r431, %r433, %rd291;
	shr.u64 	%rd291, %rd206, 32;
	add.s64 	%rd207, %rd7, %rd203;
	st.local.u32 	[%rd207], %rd206;
	add.s32 	%r589, %r589, 1;
	setp.ne.s32 	%p94, %r589, 6;
	@%p94 bra 	$L__BB0_92;
	shr.u32 	%r434, %r142, 23;
	st.local.u32 	[%rd7+24], %rd291;
	and.b32  	%r145, %r434, 31;
	and.b32  	%r435, %r434, 224;
	add.s32 	%r436, %r435, -128;
	shr.u32 	%r437, %r436, 5;
	mul.wide.u32 	%rd208, %r437, 4;
	sub.s64 	%rd62, %rd7, %rd208;
	ld.local.u32 	%r590, [%rd62+24];
	ld.local.u32 	%r591, [%rd62+20];
	setp.eq.s32 	%p95, %r145, 0;
	@%p95 bra 	$L__BB0_95;
	shf.l.wrap.b32 	%r590, %r591, %r590, %r145;
	ld.local.u32 	%r438, [%rd62+16];
	shf.l.wrap.b32 	%r591, %r438, %r591, %r145;
$L__BB0_95:
	shr.u32 	%r439, %r590, 30;
	shf.l.wrap.b32 	%r440, %r591, %r590, 2;
	shl.b32 	%r441, %r591, 2;
	shr.u32 	%r442, %r440, 31;
	add.s32 	%r443, %r442, %r439;
	neg.s32 	%r444, %r443;
	setp.lt.s32 	%p96, %r142, 0;
	selp.b32 	%r592, %r444, %r443, %p96;
	xor.b32  	%r445, %r440, %r142;
	shr.s32 	%r446, %r440, 31;
	xor.b32  	%r447, %r446, %r440;
	xor.b32  	%r448, %r446, %r441;
	cvt.u64.u32 	%rd209, %r447;
	shl.b64 	%rd210, %rd209, 32;
	cvt.u64.u32 	%rd211, %r448;
	or.b64  	%rd212, %rd210, %rd211;
	cvt.rn.f64.s64 	%fd21, %rd212;
	mul.f64 	%fd22, %fd21, 0d3BF921FB54442D19;
	cvt.rn.f32.f64 	%f341, %fd22;
	neg.f32 	%f342, %f341;
	setp.lt.s32 	%p97, %r445, 0;
	selp.f32 	%f435, %f342, %f341, %p97;
$L__BB0_96:
	add.s32 	%r450, %r592, 1;
	mul.rn.f32 	%f344, %f435, %f435;
	and.b32  	%r451, %r592, 1;
	setp.eq.b32 	%p98, %r451, 1;
	selp.f32 	%f345, %f435, 0f3F800000, %p98;
	fma.rn.f32 	%f346, %f344, %f345, 0f00000000;
	fma.rn.f32 	%f347, %f344, 0f37CBAC00, 0fBAB607ED;
	selp.f32 	%f348, 0fB94D4153, %f347, %p98;
	selp.f32 	%f349, 0f3C0885E4, 0f3D2AAABB, %p98;
	fma.rn.f32 	%f350, %f348, %f344, %f349;
	selp.f32 	%f351, 0fBE2AAAA8, 0fBEFFFFFF, %p98;
	fma.rn.f32 	%f352, %f350, %f344, %f351;
	fma.rn.f32 	%f353, %f352, %f346, %f345;
	and.b32  	%r452, %r450, 2;
	setp.eq.s32 	%p99, %r452, 0;
	mov.f32 	%f354, 0f00000000;
	sub.f32 	%f355, %f354, %f353;
	selp.f32 	%f72, %f353, %f355, %p99;
	ld.volatile.global.f32 	%f73, [%rd56+4];
	mul.f32 	%f356, %f73, 0f3F22F983;
	cvt.rni.s32.f32 	%r596, %f356;
	cvt.rn.f32.s32 	%f357, %r596;
	fma.rn.f32 	%f358, %f357, 0fBFC90FDA, %f73;
	fma.rn.f32 	%f359, %f357, 0fB3A22168, %f358;
	fma.rn.f32 	%f436, %f357, 0fA7C234C5, %f359;
	abs.f32 	%f75, %f73;
	setp.ltu.f32 	%p100, %f75, 0f47CE4780;
	@%p100 bra 	$L__BB0_104;
	setp.neu.f32 	%p101, %f75, 0f7F800000;
	@%p101 bra 	$L__BB0_99;
	mov.f32 	%f362, 0f00000000;
	mul.rn.f32 	%f436, %f73, %f362;
	mov.b32 	%r596, 0;
	bra.uni 	$L__BB0_104;
$L__BB0_99:
	mov.b32 	%r155, %f73;
	mov.b64 	%rd292, 0;
	mov.b32 	%r593, 0;
$L__BB0_100:
	.pragma "nounroll";
	mul.wide.u32 	%rd214, %r593, 4;
	mov.u64 	%rd215, __cudart_i2opi_f;
	add.s64 	%rd216, %rd215, %rd214;
	ld.global.nc.u32 	%r454, [%rd216];
	shl.b32 	%r455, %r155, 8;
	or.b32  	%r456, %r455, -2147483648;
	mad.wide.u32 	%rd217, %r454, %r456, %rd292;
	shr.u64 	%rd292, %rd217, 32;
	add.s64 	%rd218, %rd6, %rd214;
	st.local.u32 	[%rd218], %rd217;
	add.s32 	%r593, %r593, 1;
	setp.ne.s32 	%p102, %r593, 6;
	@%p102 bra 	$L__BB0_100;
	shr.u32 	%r457, %r155, 23;
	st.local.u32 	[%rd6+24], %rd292;
	and.b32  	%r158, %r457, 31;
	and.b32  	%r458, %r457, 224;
	add.s32 	%r459, %r458, -128;
	shr.u32 	%r460, %r459, 5;
	mul.wide.u32 	%rd219, %r460, 4;
	sub.s64 	%rd65, %rd6, %rd219;
	ld.local.u32 	%r594, [%rd65+24];
	ld.local.u32 	%r595, [%rd65+20];
	setp.eq.s32 	%p103, %r158, 0;
	@%p103 bra 	$L__BB0_103;
	shf.l.wrap.b32 	%r594, %r595, %r594, %r158;
	ld.local.u32 	%r461, [%rd65+16];
	shf.l.wrap.b32 	%r595, %r461, %r595, %r158;
$L__BB0_103:
	shr.u32 	%r462, %r594, 30;
	shf.l.wrap.b32 	%r463, %r595, %r594, 2;
	shl.b32 	%r464, %r595, 2;
	shr.u32 	%r465, %r463, 31;
	add.s32 	%r466, %r465, %r462;
	neg.s32 	%r467, %r466;
	setp.lt.s32 	%p104, %r155, 0;
	selp.b32 	%r596, %r467, %r466, %p104;
	xor.b32  	%r468, %r463, %r155;
	shr.s32 	%r469, %r463, 31;
	xor.b32  	%r470, %r469, %r463;
	xor.b32  	%r471, %r469, %r464;
	cvt.u64.u32 	%rd220, %r470;
	shl.b64 	%rd221, %rd220, 32;
	cvt.u64.u32 	%rd222, %r471;
	or.b64  	%rd223, %rd221, %rd222;
	cvt.rn.f64.s64 	%fd23, %rd223;
	mul.f64 	%fd24, %fd23, 0d3BF921FB54442D19;
	cvt.rn.f32.f64 	%f360, %fd24;
	neg.f32 	%f361, %f360;
	setp.lt.s32 	%p105, %r468, 0;
	selp.f32 	%f436, %f361, %f360, %p105;
$L__BB0_104:
	add.s32 	%r473, %r596, 1;
	mul.rn.f32 	%f363, %f436, %f436;
	and.b32  	%r474, %r596, 1;
	setp.eq.b32 	%p106, %r474, 1;
	selp.f32 	%f364, %f436, 0f3F800000, %p106;
	fma.rn.f32 	%f365, %f363, %f364, 0f00000000;
	fma.rn.f32 	%f366, %f363, 0f37CBAC00, 0fBAB607ED;
	selp.f32 	%f367, 0fB94D4153, %f366, %p106;
	selp.f32 	%f368, 0f3C0885E4, 0f3D2AAABB, %p106;
	fma.rn.f32 	%f369, %f367, %f363, %f368;
	selp.f32 	%f370, 0fBE2AAAA8, 0fBEFFFFFF, %p106;
	fma.rn.f32 	%f371, %f369, %f363, %f370;
	fma.rn.f32 	%f372, %f371, %f365, %f364;
	and.b32  	%r475, %r473, 2;
	setp.eq.s32 	%p107, %r475, 0;
	mov.f32 	%f373, 0f00000000;
	sub.f32 	%f374, %f373, %f372;
	selp.f32 	%f375, %f372, %f374, %p107;
	mul.f32 	%f79, %f72, %f375;
	mov.u32 	%r476, %ntid.x;
	mad.lo.s32 	%r477, %r1, %r476, %r2;
	mul.wide.s32 	%rd224, %r477, 4;
	add.s64 	%rd225, %rd1, %rd224;
	ld.volatile.global.f32 	%f376, [%rd225];
	mul.wide.s32 	%rd226, %r568, 4;
	add.s64 	%rd227, %rd1, %rd226;
	ld.volatile.global.f32 	%f377, [%rd227+4];
	sub.f32 	%f80, %f376, %f377;
	mul.f32 	%f378, %f80, 0f3F22F983;
	cvt.rni.s32.f32 	%r600, %f378;
	cvt.rn.f32.s32 	%f379, %r600;
	fma.rn.f32 	%f380, %f379, 0fBFC90FDA, %f80;
	fma.rn.f32 	%f381, %f379, 0fB3A22168, %f380;
	fma.rn.f32 	%f437, %f379, 0fA7C234C5, %f381;
	abs.f32 	%f82, %f80;
	setp.ltu.f32 	%p108, %f82, 0f47CE4780;
	@%p108 bra 	$L__BB0_112;
	setp.neu.f32 	%p109, %f82, 0f7F800000;
	@%p109 bra 	$L__BB0_107;
	mov.f32 	%f384, 0f00000000;
	mul.rn.f32 	%f437, %f80, %f384;
	mov.b32 	%r600, 0;
	bra.uni 	$L__BB0_112;
$L__BB0_107:
	mov.b32 	%r168, %f80;
	mov.b64 	%rd293, 0;
	mov.b32 	%r597, 0;
$L__BB0_108:
	.pragma "nounroll";
	mul.wide.u32 	%rd229, %r597, 4;
	mov.u64 	%rd230, __cudart_i2opi_f;
	add.s64 	%rd231, %rd230, %rd229;
	ld.global.nc.u32 	%r479, [%rd231];
	shl.b32 	%r480, %r168, 8;
	or.b32  	%r481, %r480, -2147483648;
	mad.wide.u32 	%rd232, %r479, %r481, %rd293;
	shr.u64 	%rd293, %rd232, 32;
	add.s64 	%rd233, %rd5, %rd229;
	st.local.u32 	[%rd233], %rd232;
	add.s32 	%r597, %r597, 1;
	setp.ne.s32 	%p110, %r597, 6;
	@%p110 bra 	$L__BB0_108;
	shr.u32 	%r482, %r168, 23;
	st.local.u32 	[%rd5+24], %rd293;
	and.b32  	%r171, %r482, 31;
	and.b32  	%r483, %r482, 224;
	add.s32 	%r484, %r483, -128;
	shr.u32 	%r485, %r484, 5;
	mul.wide.u32 	%rd234, %r485, 4;
	sub.s64 	%rd68, %rd5, %rd234;
	ld.local.u32 	%r598, [%rd68+24];
	ld.local.u32 	%r599, [%rd68+20];
	setp.eq.s32 	%p111, %r171, 0;
	@%p111 bra 	$L__BB0_111;
	shf.l.wrap.b32 	%r598, %r599, %r598, %r171;
	ld.local.u32 	%r486, [%rd68+16];
	shf.l.wrap.b32 	%r599, %r486, %r599, %r171;
$L__BB0_111:
	shr.u32 	%r487, %r598, 30;
	shf.l.wrap.b32 	%r488, %r599, %r598, 2;
	shl.b32 	%r489, %r599, 2;
	shr.u32 	%r490, %r488, 31;
	add.s32 	%r491, %r490, %r487;
	neg.s32 	%r492, %r491;
	setp.lt.s32 	%p112, %r168, 0;
	selp.b32 	%r600, %r492, %r491, %p112;
	xor.b32  	%r493, %r488, %r168;
	shr.s32 	%r494, %r488, 31;
	xor.b32  	%r495, %r494, %r488;
	xor.b32  	%r496, %r494, %r489;
	cvt.u64.u32 	%rd235, %r495;
	shl.b64 	%rd236, %rd235, 32;
	cvt.u64.u32 	%rd237, %r496;
	or.b64  	%rd238, %rd236, %rd237;
	cvt.rn.f64.s64 	%fd25, %rd238;
	mul.f64 	%fd26, %fd25, 0d3BF921FB54442D19;
	cvt.rn.f32.f64 	%f382, %fd26;
	neg.f32 	%f383, %f382;
	setp.lt.s32 	%p113, %r493, 0;
	selp.f32 	%f437, %f383, %f382, %p113;
$L__BB0_112:
	add.s32 	%r498, %r600, 1;
	mul.rn.f32 	%f385, %f437, %f437;
	and.b32  	%r499, %r600, 1;
	setp.eq.b32 	%p114, %r499, 1;
	selp.f32 	%f386, %f437, 0f3F800000, %p114;
	fma.rn.f32 	%f387, %f385, %f386, 0f00000000;
	fma.rn.f32 	%f388, %f385, 0f37CBAC00, 0fBAB607ED;
	selp.f32 	%f389, 0fB94D4153, %f388, %p114;
	selp.f32 	%f390, 0f3C0885E4, 0f3D2AAABB, %p114;
	fma.rn.f32 	%f391, %f389, %f385, %f390;
	selp.f32 	%f392, 0fBE2AAAA8, 0fBEFFFFFF, %p114;
	fma.rn.f32 	%f393, %f391, %f385, %f392;
	fma.rn.f32 	%f394, %f393, %f387, %f386;
	and.b32  	%r500, %r498, 2;
	setp.eq.s32 	%p115, %r500, 0;
	mov.f32 	%f395, 0f00000000;
	sub.f32 	%f396, %f395, %f394;
	selp.f32 	%f397, %f394, %f396, %p115;
	fma.rn.f32 	%f398, %f79, %f397, %f65;
	abs.f32 	%f399, %f398;
	fma.rn.f32 	%f400, %f399, 0fBF000000, 0f3F000000;
	rsqrt.approx.ftz.f32 	%f401, %f400;
	mul.f32 	%f402, %f401, %f400;
	mul.f32 	%f403, %f401, 0fBF000000;
	fma.rn.f32 	%f404, %f402, %f403, 0f3F000000;
	fma.rn.f32 	%f405, %f402, %f404, %f402;
	setp.eq.f32 	%p116, %f399, 0f3F800000;
	selp.f32 	%f406, 0f00000000, %f405, %p116;
	setp.gt.f32 	%p117, %f399, 0f3F0F5C29;
	selp.f32 	%f407, %f406, %f399, %p117;
	copysign.f32 	%f408, %f398, %f407;
	mul.f32 	%f409, %f408, %f408;
	fma.rn.f32 	%f410, %f409, 0f3D10ECEF, 0f3C8B1ABB;
	fma.rn.f32 	%f411, %f410, %f409, 0f3CFC028C;
	fma.rn.f32 	%f412, %f411, %f409, 0f3D372139;
	fma.rn.f32 	%f413, %f412, %f409, 0f3D9993DB;
	fma.rn.f32 	%f414, %f413, %f409, 0f3E2AAAC6;
	mul.f32 	%f415, %f409, %f414;
	fma.rn.f32 	%f416, %f415, %f408, %f408;
	neg.f32 	%f417, %f416;
	selp.f32 	%f418, %f416, %f417, %p117;
	fma.rn.f32 	%f419, 0f3F6EE581, 0f3FD774EB, %f418;
	setp.gt.f32 	%p118, %f398, 0f3F0F5C29;
	selp.f32 	%f420, %f416, %f419, %p118;
	add.f32 	%f421, %f420, %f420;
	selp.f32 	%f422, %f421, %f420, %p117;
	mul.f32 	%f423, %f422, 0f42640000;
	mul.f32 	%f424, %f423, 0f40800000;
	cvt.rzi.s32.f32 	%r501, %f424;
	shl.b32 	%r502, %r501, 2;
	mov.u32 	%r503, _ZZ6anglesPVfS0_S0_S0_PViS2_S2_E1s;
	add.s32 	%r504, %r503, %r502;
	atom.shared.add.u32 	%r505, [%r504], 1;
	setp.ne.s32 	%p119, %r568, %r32;
	add.s32 	%r568, %r568, 1;
	@%p119 bra 	$L__BB0_26;
$L__BB0_113:
	setp.ne.s32 	%p120, %r2, 0;
	bar.sync 	0;
	@%p120 bra 	$L__BB0_116;
	ld.param.u64 	%rd274, [_Z6anglesPVfS0_S0_S0_PViS2_S2__param_6];
	ld.param.u64 	%rd273, [_Z6anglesPVfS0_S0_S0_PViS2_S2__param_5];
	ld.param.u64 	%rd272, [_Z6anglesPVfS0_S0_S0_PViS2_S2__param_4];
	cvta.to.global.u64 	%rd69, %rd274;
	cvta.to.global.u64 	%rd70, %rd273;
	cvta.to.global.u64 	%rd71, %rd272;
	mul.lo.s32 	%r181, %r1, 720;
	mov.b32 	%r601, 0;
	mov.u32 	%r508, _ZZ6anglesPVfS0_S0_S0_PViS2_S2_E2mn;
	mov.u32 	%r512, _ZZ6anglesPVfS0_S0_S0_PViS2_S2_E1r;
$L__BB0_115:
	shl.b32 	%r507, %r601, 2;
	add.s32 	%r509, %r508, %r507;
	ld.shared.u32 	%r510, [%r509];
	add.s32 	%r511, %r601, %r181;
	mul.wide.u32 	%rd239, %r511, 4;
	add.s64 	%rd240, %rd71, %rd239;
	st.volatile.global.u32 	[%rd240], %r510;
	add.s32 	%r513, %r512, %r507;
	ld.shared.u32 	%r514, [%r513];
	add.s64 	%rd241, %rd70, %rd239;
	st.volatile.global.u32 	[%rd241], %r514;
	mov.u32 	%r515, _ZZ6anglesPVfS0_S0_S0_PViS2_S2_E1s;
	add.s32 	%r516, %r515, %r507;
	ld.shared.u32 	%r517, [%r516];
	add.s64 	%rd242, %rd69, %rd239;
	st.volatile.global.u32 	[%rd242], %r517;
	ld.shared.u32 	%r518, [%r509+4];
	add.s32 	%r519, %r511, 1;
	mul.wide.u32 	%rd243, %r519, 4;
	add.s64 	%rd244, %rd71, %rd243;
	st.volatile.global.u32 	[%rd244], %r518;
	ld.shared.u32 	%r520, [%r513+4];
	add.s64 	%rd245, %rd70, %rd243;
	st.volatile.global.u32 	[%rd245], %r520;
	ld.shared.u32 	%r521, [%r516+4];
	add.s64 	%rd246, %rd69, %rd243;
	st.volatile.global.u32 	[%rd246], %r521;
	ld.shared.u32 	%r522, [%r509+8];
	add.s32 	%r523, %r511, 2;
	mul.wide.u32 	%rd247, %r523, 4;
	add.s64 	%rd248, %rd71, %rd247;
	st.volatile.global.u32 	[%rd248], %r522;
	ld.shared.u32 	%r524, [%r513+8];
	add.s64 	%rd249, %rd70, %rd247;
	st.volatile.global.u32 	[%rd249], %r524;
	ld.shared.u32 	%r525, [%r516+8];
	add.s64 	%rd250, %rd69, %rd247;
	st.volatile.global.u32 	[%rd250], %r525;
	ld.shared.u32 	%r526, [%r509+12];
	add.s32 	%r527, %r511, 3;
	mul.wide.u32 	%rd251, %r527, 4;
	add.s64 	%rd252, %rd71, %rd251;
	st.volatile.global.u32 	[%rd252], %r526;
	ld.shared.u32 	%r528, [%r513+12];
	add.s64 	%rd253, %rd70, %rd251;
	st.volatile.global.u32 	[%rd253], %r528;
	ld.shared.u32 	%r529, [%r516+12];
	add.s64 	%rd254, %rd69, %rd251;
	st.volatile.global.u32 	[%rd254], %r529;
	ld.shared.u32 	%r530, [%r509+16];
	add.s32 	%r531, %r511, 4;
	mul.wide.u32 	%rd255, %r531, 4;
	add.s64 	%rd256, %rd71, %rd255;
	st.volatile.global.u32 	[%rd256], %r530;
	ld.shared.u32 	%r532, [%r513+16];
	add.s64 	%rd257, %rd70, %rd255;
	st.volatile.global.u32 	[%rd257], %r532;
	ld.shared.u32 	%r533, [%r516+16];
	add.s64 	%rd258, %rd69, %rd255;
	st.volatile.global.u32 	[%rd258], %r533;
	ld.shared.u32 	%r534, [%r509+20];
	add.s32 	%r535, %r511, 5;
	mul.wide.u32 	%rd259, %r535, 4;
	add.s64 	%rd260, %rd71, %rd259;
	st.volatile.global.u32 	[%rd260], %r534;
	ld.shared.u32 	%r536, [%r513+20];
	add.s64 	%rd261, %rd70, %rd259;
	st.volatile.global.u32 	[%rd261], %r536;
	ld.shared.u32 	%r537, [%r516+20];
	add.s64 	%rd262, %rd69, %rd259;
	st.volatile.global.u32 	[%rd262], %r537;
	ld.shared.u32 	%r538, [%r509+24];
	add.s32 	%r539, %r511, 6;
	mul.wide.u32 	%rd263, %r539, 4;
	add.s64 	%rd264, %rd71, %rd263;
	st.volatile.global.u32 	[%rd264], %r538;
	ld.shared.u32 	%r540, [%r513+24];
	add.s64 	%rd265, %rd70, %rd263;
	st.volatile.global.u32 	[%rd265], %r540;
	ld.shared.u32 	%r541, [%r516+24];
	add.s64 	%rd266, %rd69, %rd263;
	st.volatile.global.u32 	[%rd266], %r541;
	ld.shared.u32 	%r542, [%r509+28];
	add.s32 	%r543, %r511, 7;
	mul.wide.u32 	%rd267, %r543, 4;
	add.s64 	%rd268, %rd71, %rd267;
	st.volatile.global.u32 	[%rd268], %r542;
	ld.shared.u32 	%r544, [%r513+28];
	add.s64 	%rd269, %rd70, %rd267;
	st.volatile.global.u32 	[%rd269], %r544;
	ld.shared.u32 	%r545, [%r516+28];
	add.s64 	%rd270, %rd69, %rd267;
	st.volatile.global.u32 	[%rd270], %r545;
	add.s32 	%r601, %r601, 8;
	setp.ne.s32 	%p121, %r601, 720;
	@%p121 bra 	$L__BB0_115;
$L__BB0_116:
	ret;

}


// ===== COMPILED SASS (sm_100) =====

	.target	sm_100

	.elftype	@"ET_EXEC"


//--------------------- .note.nv.tkinfo           --------------------------
	.section	.note.nv.tkinfo,"",@"SHT_NOTE"
	.sectionflags	@"SHF_NOTE_NV_TKINFO"
	.tkinfo
        /*0018*/ 	.word	0x00000002
        /*0030*/ 	.string	""
        /*0030*/ 	.string	"ptxas"
        /*0030*/ 	.string	"Cuda compilation tools, release 13.0, V13.0.88"
        /*0030*/ 	.string	"Build cuda_13.0.r13.0/compiler.36424714_0"
        /*0030*/ 	.string	"-arch sm_100 -m 64 "



//--------------------- .note.nv.cuinfo           --------------------------
	.section	.note.nv.cuinfo,"",@"SHT_NOTE"
	.sectionflags	@"SHF_NOTE_NV_CUINFO"
        /*0018*/ 	.short	0x0002
        /*001a*/ 	.short	0x0064
        /*001c*/ 	.short	0x0082
	.zero		2


//--------------------- .nv.info                  --------------------------
	.section	.nv.info,"",@"SHT_CUDA_INFO"
	.align	4


	//----- nvinfo : EIATTR_REGCOUNT
	.align		4
        /*0000*/ 	.byte	0x04, 0x2f
        /*0002*/ 	.short	(.L_2 - .L_1)
	.align		4
.L_1:
        /*0004*/ 	.word	index@(_Z6anglesPVfS0_S0_S0_PViS2_S2_)
        /*0008*/ 	.word	0x00000022


	//----- nvinfo : EIATTR_FRAME_SIZE
	.align		4
.L_2:
        /*000c*/ 	.byte	0x04, 0x11
        /*000e*/ 	.short	(.L_4 - .L_3)
	.align		4
.L_3:
        /*0010*/ 	.word	index@(_Z6anglesPVfS0_S0_S0_PViS2_S2_)
        /*0014*/ 	.word	0x00000000


	//----- nvinfo : EIATTR_MIN_STACK_SIZE
	.align		4
.L_4:
        /*0018*/ 	.byte	0x04, 0x12
        /*001a*/ 	.short	(.L_6 - .L_5)
	.align		4
.L_5:
        /*001c*/ 	.word	index@(_Z6anglesPVfS0_S0_S0_PViS2_S2_)
        /*0020*/ 	.word	0x00000000
.L_6:


//--------------------- .nv.compat                --------------------------
	.section	.nv.compat,"",@"SHT_CUDA_COMPAT_INFO"
	.align	4
        /*0000*/ 	.byte	0x02, 0x09, 0x00, 0x00, 0x02, 0x02, 0x01, 0x00, 0x02, 0x05, 0x05, 0x00, 0x03, 0x07, 0x01, 0x01
        /*0010*/ 	.byte	0x02, 0x03, 0x00, 0x00, 0x02, 0x06, 0x01, 0x00, 0x04, 0x0b, 0x08, 0x00, 0x01, 0x00, 0x00, 0x00
        /*0020*/ 	.byte	0x00, 0x00, 0x00, 0x00


//--------------------- .nv.info._Z6anglesPVfS0_S0_S0_PViS2_S2_ --------------------------
	.section	.nv.info._Z6anglesPVfS0_S0_S0_PViS2_S2_,"",@"SHT_CUDA_INFO"
	.sectionflags	@""
	.align	4


	//----- nvinfo : EIATTR_CUDA_API_VERSION
	.align		4
        /*0000*/ 	.byte	0x04, 0x37
        /*0002*/ 	.short	(.L_8 - .L_7)
.L_7:
        /*0004*/ 	.word	0x00000082


	//----- nvinfo : EIATTR_KPARAM_INFO
	.align		4
.L_8:
        /*0008*/ 	.byte	0x04, 0x17
        /*000a*/ 	.short	(.L_10 - .L_9)
.L_9:
        /*000c*/ 	.word	0x00000000
        /*0010*/ 	.short	0x0006
        /*0012*/ 	.short	0x0030
        /*0014*/ 	.byte	0x00, 0xf5, 0x21, 0x00


	//----- nvinfo : EIATTR_KPARAM_INFO
	.align		4
.L_10:
        /*0018*/ 	.byte	0x04, 0x17
        /*001a*/ 	.short	(.L_12 - .L_11)
.L_11:
        /*001c*/ 	.word	0x00000000
        /*0020*/ 	.short	0x0005
        /*0022*/ 	.short	0x0028
        /*0024*/ 	.byte	0x00, 0xf5, 0x21, 0x00


	//----- nvinfo : EIATTR_KPARAM_INFO
	.align		4
.L_12:
        /*0028*/ 	.byte	0x04, 0x17
        /*002a*/ 	.short	(.L_14 - .L_13)
.L_13:
        /*002c*/ 	.word	0x00000000
        /*0030*/ 	.short	0x0004
        /*0032*/ 	.short	0x0020
        /*0034*/ 	.byte	0x00, 0xf5, 0x21, 0x00


	//----- nvinfo : EIATTR_KPARAM_INFO
	.align		4
.L_14:
        /*0038*/ 	.byte	0x04, 0x17
        /*003a*/ 	.short	(.L_16 - .L_15)
.L_15:
        /*003c*/ 	.word	0x00000000
        /*0040*/ 	.short	0x0003
        /*0042*/ 	.short	0x0018
        /*0044*/ 	.byte	0x00, 0xf5, 0x21, 0x00


	//----- nvinfo : EIATTR_KPARAM_INFO
	.align		4
.L_16:
        /*0048*/ 	.byte	0x04, 0x17
        /*004a*/ 	.short	(.L_18 - .L_17)
.L_17:
        /*004c*/ 	.word	0x00000000
        /*0050*/ 	.short	0x0002
        /*0052*/ 	.short	0x0010
        /*0054*/ 	.byte	0x00, 0xf5, 0x21, 0x00


	//----- nvinfo : EIATTR_KPARAM_INFO
	.align		4
.L_18:
        /*0058*/ 	.byte	0x04, 0x17
        /*005a*/ 	.short	(.L_20 - .L_19)
.L_19:
        /*005c*/ 	.word	0x00000000
        /*0060*/ 	.short	0x0001
        /*0062*/ 	.short	0x0008
        /*0064*/ 	.byte	0x00, 0xf5, 0x21, 0x00


	//----- nvinfo : EIATTR_KPARAM_INFO
	.align		4
.L_20:
        /*0068*/ 	.byte	0x04, 0x17
        /*006a*/ 	.short	(.L_22 - .L_21)
.L_21:
        /*006c*/ 	.word	0x00000000
        /*0070*/ 	.short	0x0000
        /*0072*/ 	.short	0x0000
        /*0074*/ 	.byte	0x00, 0xf5, 0x21, 0x00


	//----- nvinfo : EIATTR_SPARSE_MMA_MASK
	.align		4
.L_22:
        /*0078*/ 	.byte	0x03, 0x50
        /*007a*/ 	.short	0x0000


	//----- nvinfo : EIATTR_MAXREG_COUNT
	.align		4
        /*007c*/ 	.byte	0x03, 0x1b
        /*007e*/ 	.short	0x00ff


	//----- nvinfo : EIATTR_NUM_BARRIERS
	.align		4
        /*0080*/ 	.byte	0x02, 0x4c
        /*0082*/ 	.byte	0x01
	.zero		1


	//----- nvinfo : EIATTR_MERCURY_ISA_VERSION
	.align		4
        /*0084*/ 	.byte	0x03, 0x5f
        /*0086*/ 	.short	0x0101


	//----- nvinfo : EIATTR_VRC_CTA_INIT_COUNT
	.align		4
        /*0088*/ 	.byte	0x02, 0x4a
	.zero		1
	.zero		1


	//----- nvinfo : EIATTR_EXIT_INSTR_OFFSETS
	.align		4
        /*008c*/ 	.byte	0x04, 0x1c
        /*008e*/ 	.short	(.L_24 - .L_23)


	//   ....[0]....
.L_23:
        /*0090*/ 	.word	0x00006ee0


	//   ....[1]....
        /*0094*/ 	.word	0x000073e0


	//----- nvinfo : EIATTR_CRS_STACK_SIZE
	.align		4
.L_24:
        /*0098*/ 	.byte	0x04, 0x1e
        /*009a*/ 	.short	(.L_26 - .L_25)
.L_25:
        /*009c*/ 	.word	0x00000000


	//----- nvinfo : EIATTR_CBANK_PARAM_SIZE
	.align		4
.L_26:
        /*00a0*/ 	.byte	0x03, 0x19
        /*00a2*/ 	.short	0x0038


	//----- nvinfo : EIATTR_PARAM_CBANK
	.align		4
        /*00a4*/ 	.byte	0x04, 0x0a
        /*00a6*/ 	.short	(.L_28 - .L_27)
	.align		4
.L_27:
        /*00a8*/ 	.word	index@(.nv.constant0._Z6anglesPVfS0_S0_S0_PViS2_S2_)
        /*00ac*/ 	.short	0x0380
        /*00ae*/ 	.short	0x0038


	//----- nvinfo : EIATTR_SW_WAR
	.align		4
.L_28:
        /*00b0*/ 	.byte	0x04, 0x36
        /*00b2*/ 	.short	(.L_30 - .L_29)
.L_29:
        /*00b4*/ 	.word	0x00000008
.L_30:


//--------------------- .nv.callgraph             --------------------------
	.section	.nv.callgraph,"",@"SHT_CUDA_CALLGRAPH"
	.align	4
	.sectionentsize	8
	.align		4
        /*0000*/ 	.word	0x00000000
	.align		4
        /*0004*/ 	.word	0xffffffff
	.align		4
        /*0008*/ 	.word	0x00000000
	.align		4
        /*000c*/ 	.word	0xfffffffe
	.align		4
        /*0010*/ 	.word	0x00000000
	.align		4
        /*0014*/ 	.word	0xfffffffd
	.align		4
        /*0018*/ 	.word	0x00000000
	.align		4
        /*001c*/ 	.word	0xfffffffc


//--------------------- .nv.constant4             --------------------------
	.section	.nv.constant4,"a",@progbits
	.align	8
	.align		8
.nv.constant4:
        /*0000*/ 	.dword	__cudart_i2opi_f


//--------------------- .text._Z6anglesPVfS0_S0_S0_PViS2_S2_ --------------------------
	.section	.text._Z6anglesPVfS0_S0_S0_PViS2_S2_,"ax",@progbits
	.align	128
        .global         _Z6anglesPVfS0_S0_S0_PViS2_S2_
        .type           _Z6anglesPVfS0_S0_S0_PViS2_S2_,@function
        .size           _Z6anglesPVfS0_S0_S0_PViS2_S2_,(.L_x_70 - _Z6anglesPVfS0_S0_S0_PViS2_S2_)
        .other          _Z6anglesPVfS0_S0_S0_PViS2_S2_,@"STO_CUDA_ENTRY STV_DEFAULT"
_Z6anglesPVfS0_S0_S0_PViS2_S2_:
.text._Z6anglesPVfS0_S0_S0_PViS2_S2_:
[----:B------:R-:W-:Y:S01]  /*0000*/  LDC R1, c[0x0][0x37c] ;  /* 0x0000df00ff017b82 */ /* 0x000fe20000000800 */
[----:B------:R-:W0:Y:S07]  /*0010*/  S2R R20, SR_CTAID.X ;  /* 0x0000000000147919 */ /* 0x000e2e0000002500 */
[----:B------:R-:W1:Y:S01]  /*0020*/  LDC.64 R4, c[0x0][0x388] ;  /* 0x0000e200ff047b82 */ /* 0x000e620000000a00 */
[----:B------:R-:W0:Y:S01]  /*0030*/  LDCU UR4, c[0x0][0x360] ;  /* 0x00006c00ff0477ac */ /* 0x000e220008000800 */
[----:B------:R-:W0:Y:S01]  /*0040*/  S2R R0, SR_TID.X ;  /* 0x0000000000007919 */ /* 0x000e220000002100 */
[----:B------:R-:W2:Y:S01]  /*0050*/  LDCU.64 UR10, c[0x0][0x358] ;  /* 0x00006b00ff0a77ac */ /* 0x000ea20008000a00 */
[----:B0-----:R-:W-:-:S04]  /*0060*/  IMAD R2, R20, UR4, R0 ;  /* 0x0000000414027c24 */ /* 0x001fc8000f8e0200 */
[----:B-1----:R-:W-:-:S05]  /*0070*/  IMAD.WIDE R4, R2, 0x4, R4 ;  /* 0x0000000402047825 */ /* 0x002fca00078e0204 */
[----:B--2---:R-:W2:Y:S01]  /*0080*/  LDG.E.STRONG.SYS R10, desc[UR10][R4.64] ;  /* 0x0000000a040a7981 */ /* 0x004ea2000c1f5900 */
[----:B------:R-:W-:Y:S01]  /*0090*/  BSSY.RECONVERGENT B0, `(.L_x_0) ;  /* 0x000006b000007945 */ /* 0x000fe20003800200 */
[C---:B--2---:R-:W-:Y:S01]  /*00a0*/  FMUL R3, R10.reuse, 0.63661974668502807617 ;  /* 0x3f22f9830a037820 */ /* 0x044fe20000400000 */
[----:B------:R-:W-:-:S03]  /*00b0*/  FSETP.GE.AND P0, PT, |R10|, 105615, PT ;  /* 0x47ce47800a00780b */ /* 0x000fc60003f06200 */
[----:B------:R-:W0:Y:S01]  /*00c0*/  F2I.NTZ R9, R3 ;  /* 0x0000000300097305 */ /* 0x000e220000203100 */
[----:B------:R-:W-:Y:S02]  /*00d0*/  P2R R18, PR, RZ, 0x1 ;  /* 0x00000001ff127803 */ /* 0x000fe40000000000 */
[----:B0-----:R-:W-:Y:S01]  /*00e0*/  I2FP.F32.S32 R11, R9 ;  /* 0x00000009000b7245 */ /* 0x001fe20000201400 */
[----:B------:R-:W-:-:S04]  /*00f0*/  IMAD.MOV.U32 R12, RZ, RZ, R9 ;  /* 0x000000ffff0c7224 */ /* 0x000fc800078e0009 */
[----:B------:R-:W-:-:S04]  /*0100*/  FFMA R6, R11, -1.5707962512969970703, R10 ;  /* 0xbfc90fda0b067823 */ /* 0x000fc8000000000a */
[----:B------:R-:W-:-:S04]  /*0110*/  FFMA R6, R11, -7.5497894158615963534e-08, R6 ;  /* 0xb3a221680b067823 */ /* 0x000fc80000000006 */
[----:B------:R-:W-:-:S04]  /*0120*/  FFMA R11, R11, -5.3903029534742383927e-15, R6 ;  /* 0xa7c234c50b0b7823 */ /* 0x000fc80000000006 */
[----:B------:R-:W-:Y:S01]  /*0130*/  IMAD.MOV.U32 R14, RZ, RZ, R11 ;  /* 0x000000ffff0e7224 */ /* 0x000fe200078e000b */
[----:B------:R-:W-:Y:S06]  /*0140*/  @!P0 BRA `(.L_x_1) ;  /* 0x00000004007c8947 */ /* 0x000fec0003800000 */
[----:B------:R-:W-:-:S13]  /*0150*/  FSETP.NEU.AND P0, PT, |R10|, +INF , PT ;  /* 0x7f8000000a00780b */ /* 0x000fda0003f0d200 */
[----:B------:R-:W-:Y:S01]  /*0160*/  @!P0 FMUL R14, RZ, R10 ;  /* 0x0000000aff0e8220 */ /* 0x000fe20000400000 */
[----:B------:R-:W-:Y:S01]  /*0170*/  @!P0 IMAD.MOV.U32 R9, RZ, RZ, RZ ;  /* 0x000000ffff098224 */ /* 0x000fe200078e00ff */
[----:B------:R-:W-:Y:S06]  /*0180*/  @!P0 BRA `(.L_x_1) ;  /* 0x00000004006c8947 */ /* 0x000fec0003800000 */
[----:B------:R-:W-:Y:S02]  /*0190*/  IMAD.SHL.U32 R3, R10, 0x100, RZ ;  /* 0x000001000a037824 */ /* 0x000fe400078e00ff */
[----:B------:R-:W-:Y:S02]  /*01a0*/  HFMA2 R19, -RZ, RZ, 0, 0 ;  /* 0x00000000ff137431 */ /* 0x000fe400000001ff */
[----:B------:R-:W-:Y:S01]  /*01b0*/  IMAD.MOV.U32 R9, RZ, RZ, RZ ;  /* 0x000000ffff097224 */ /* 0x000fe200078e00ff */
[----:B------:R-:W0:Y:S01]  /*01c0*/  LDCU.64 UR6, c[0x4][URZ] ;  /* 0x01000000ff0677ac */ /* 0x000e220008000a00 */
[----:B------:R-:W-:Y:S01]  /*01d0*/  LOP3.LUT R13, R3, 0x80000000, RZ, 0xfc, !PT ;  /* 0x80000000030d7812 */ /* 0x000fe200078efcff */
[----:B------:R-:W-:Y:S01]  /*01e0*/  UMOV UR5, URZ ;  /* 0x000000ff00057c82 */ /* 0x000fe20008000000 */
[----:B------:R-:W-:-:S05]  /*01f0*/  UMOV UR4, URZ ;  /* 0x000000ff00047c82 */ /* 0x000fca0008000000 */
.L_x_2:
[----:B0-----:R-:W-:Y:S02]  /*0200*/  IMAD.U32 R14, RZ, RZ, UR6 ;  /* 0x00000006ff0e7e24 */ /* 0x001fe4000f8e00ff */
[----:B------:R-:W-:-:S05]  /*0210*/  IMAD.U32 R15, RZ, RZ, UR7 ;  /* 0x00000007ff0f7e24 */ /* 0x000fca000f8e00ff */
[----:B------:R-:W2:Y:S01]  /*0220*/  LDG.E.CONSTANT R14, desc[UR10][R14.64] ;  /* 0x0000000a0e0e7981 */ /* 0x000ea2000c1e9900 */
[----:B------:R-:W-:Y:S01]  /*0230*/  UIADD3 UR4, UPT, UPT, UR4, 0x1, URZ ;  /* 0x0000000104047890 */ /* 0x000fe2000fffe0ff */
[C---:B------:R-:W-:Y:S01]  /*0240*/  ISETP.EQ.AND P0, PT, R19.reuse, RZ, PT ;  /* 0x000000ff1300720c */ /* 0x040fe20003f02270 */
[----:B------:R-:W-:Y:S01]  /*0250*/  UIADD3 UR6, UP1, UPT, UR6, 0x4, URZ ;  /* 0x0000000406067890 */ /* 0x000fe2000ff3e0ff */
[C---:B------:R-:W-:Y:S01]  /*0260*/  ISETP.EQ.AND P1, PT, R19.reuse, 0x4, PT ;  /* 0x000000041300780c */ /* 0x040fe20003f22270 */
[----:B------:R-:W-:Y:S01]  /*0270*/  UISETP.NE.AND UP0, UPT, UR4, 0x6, UPT ;  /* 0x000000060400788c */ /* 0x000fe2000bf05270 */
[C---:B------:R-:W-:Y:S01]  /*0280*/  ISETP.EQ.AND P3, PT, R19.reuse, 0xc, PT ;  /* 0x0000000c1300780c */ /* 0x040fe20003f62270 */
[----:B------:R-:W-:Y:S01]  /*0290*/  UIADD3.X UR7, UPT, UPT, URZ, UR7, URZ, UP1, !UPT ;  /* 0x00000007ff077290 */ /* 0x000fe20008ffe4ff */
[C---:B------:R-:W-:Y:S02]  /*02a0*/  ISETP.EQ.AND P4, PT, R19.reuse, 0x10, PT ;  /* 0x000000101300780c */ /* 0x040fe40003f82270 */
[----:B------:R-:W-:Y:S01]  /*02b0*/  ISETP.EQ.AND P5, PT, R19, 0x14, PT ;  /* 0x000000141300780c */ /* 0x000fe20003fa2270 */
[----:B--2---:R-:W-:-:S03]  /*02c0*/  IMAD.WIDE.U32 R16, R14, R13, RZ ;  /* 0x0000000d0e107225 */ /* 0x004fc600078e00ff */
[----:B------:R-:W-:-:S04]  /*02d0*/  IADD3 R16, P2, PT, R16, R9, RZ ;  /* 0x0000000910107210 */ /* 0x000fc80007f5e0ff */
[----:B------:R-:W-:Y:S01]  /*02e0*/  IADD3.X R9, PT, PT, R17, UR5, RZ, P2, !PT ;  /* 0x0000000511097c10 */ /* 0x000fe200097fe4ff */
[--C-:B------:R-:W-:Y:S01]  /*02f0*/  @P0 IMAD.MOV.U32 R3, RZ, RZ, R16.reuse ;  /* 0x000000ffff030224 */ /* 0x100fe200078e0010 */
[C---:B------:R-:W-:Y:S01]  /*0300*/  ISETP.EQ.AND P2, PT, R19.reuse, 0x8, PT ;  /* 0x000000081300780c */ /* 0x040fe20003f42270 */
[--C-:B------:R-:W-:Y:S01]  /*0310*/  @P1 IMAD.MOV.U32 R4, RZ, RZ, R16.reuse ;  /* 0x000000ffff041224 */ /* 0x100fe200078e0010 */
[----:B------:R-:W-:Y:S01]  /*0320*/  @P3 MOV R6, R16 ;  /* 0x0000001000063202 */ /* 0x000fe20000000f00 */
[--C-:B------:R-:W-:Y:S02]  /*0330*/  @P4 IMAD.MOV.U32 R7, RZ, RZ, R16.reuse ;  /* 0x000000ffff074224 */ /* 0x100fe400078e0010 */
[----:B------:R-:W-:Y:S02]  /*0340*/  @P5 IMAD.MOV.U32 R8, RZ, RZ, R16 ;  /* 0x000000ffff085224 */ /* 0x000fe400078e0010 */
[----:B------:R-:W-:-:S06]  /*0350*/  VIADD R19, R19, 0x4 ;  /* 0x0000000413137836 */ /* 0x000fcc0000000000 */
[----:B------:R-:W-:Y:S01]  /*0360*/  @P2 IMAD.MOV.U32 R5, RZ, RZ, R16 ;  /* 0x000000ffff052224 */ /* 0x000fe200078e0010 */
[----:B------:R-:W-:Y:S06]  /*0370*/  BRA.U UP0, `(.L_x_2) ;  /* 0xfffffffd00a07547 */ /* 0x000fec000b83ffff */
[----:B------:R-:W-:Y:S01]  /*0380*/  SHF.R.U32.HI R14, RZ, 0x17, R10 ;  /* 0x00000017ff0e7819 */ /* 0x000fe2000001160a */
[----:B------:R-:W-:Y:S03]  /*0390*/  BSSY.RECONVERGENT B1, `(.L_x_3) ;  /* 0x0000028000017945 */ /* 0x000fe60003800200 */
[C---:B------:R-:W-:Y:S02]  /*03a0*/  LOP3.LUT R13, R14.reuse, 0xe0, RZ, 0xc0, !PT ;  /* 0x000000e00e0d7812 */ /* 0x040fe400078ec0ff */
[----:B------:R-:W-:-:S03]  /*03b0*/  LOP3.LUT P6, RZ, R14, 0x1f, RZ, 0xc0, !PT ;  /* 0x0000001f0eff7812 */ /* 0x000fc600078cc0ff */
[----:B------:R-:W-:-:S05]  /*03c0*/  VIADD R13, R13, 0xffffff80 ;  /* 0xffffff800d0d7836 */ /* 0x000fca0000000000 */
[----:B------:R-:W-:-:S05]  /*03d0*/  SHF.R.U32.HI R13, RZ, 0x5, R13 ;  /* 0x00000005ff0d7819 */ /* 0x000fca000001160d */
[----:B------:R-:W-:-:S05]  /*03e0*/  IMAD.U32 R17, R13, -0x4, RZ ;  /* 0xfffffffc0d117824 */ /* 0x000fca00078e00ff */
[C---:B------:R-:W-:Y:S02]  /*03f0*/  ISETP.EQ.AND P3, PT, R17.reuse, -0x18, PT ;  /* 0xffffffe81100780c */ /* 0x040fe40003f62270 */
[C---:B------:R-:W-:Y:S02]  /*0400*/  ISETP.EQ.AND P4, PT, R17.reuse, -0x14, PT ;  /* 0xffffffec1100780c */ /* 0x040fe40003f82270 */
[C---:B------:R-:W-:Y:S02]  /*0410*/  ISETP.EQ.AND P0, PT, R17.reuse, -0x10, PT ;  /* 0xfffffff01100780c */ /* 0x040fe40003f02270 */
[C---:B------:R-:W-:Y:S02]  /*0420*/  ISETP.EQ.AND P1, PT, R17.reuse, -0xc, PT ;  /* 0xfffffff41100780c */ /* 0x040fe40003f22270 */
[C---:B------:R-:W-:Y:S02]  /*0430*/  ISETP.EQ.AND P2, PT, R17.reuse, -0x8, PT ;  /* 0xfffffff81100780c */ /* 0x040fe40003f42270 */
[----:B------:R-:W-:-:S03]  /*0440*/  ISETP.EQ.AND P5, PT, R17, 0x4, PT ;  /* 0x000000041100780c */ /* 0x000fc60003fa2270 */
[----:B------:R-:W-:Y:S02]  /*0450*/  @P3 MOV R13, R3 ;  /* 0x00000003000d3202 */ /* 0x000fe40000000f00 */
[----:B------:R-:W-:Y:S01]  /*0460*/  @P4 IMAD.MOV.U32 R15, RZ, RZ, R3 ;  /* 0x000000ffff0f4224 */ /* 0x000fe200078e0003 */
[C---:B------:R-:W-:Y:S01]  /*0470*/  ISETP.EQ.AND P3, PT, R17.reuse, -0x4, PT ;  /* 0xfffffffc1100780c */ /* 0x040fe20003f62270 */
[--C-:B------:R-:W-:Y:S01]  /*0480*/  @P4 IMAD.MOV.U32 R13, RZ, RZ, R4.reuse ;  /* 0x000000ffff0d4224 */ /* 0x100fe200078e0004 */
[----:B------:R-:W-:Y:S01]  /*0490*/  ISETP.EQ.AND P4, PT, R17, RZ, PT ;  /* 0x000000ff1100720c */ /* 0x000fe20003f82270 */
[----:B------:R-:W-:Y:S02]  /*04a0*/  @P0 IMAD.MOV.U32 R15, RZ, RZ, R4 ;  /* 0x000000ffff0f0224 */ /* 0x000fe400078e0004 */
[--C-:B------:R-:W-:Y:S01]  /*04b0*/  @P0 IMAD.MOV.U32 R13, RZ, RZ, R5.reuse ;  /* 0x000000ffff0d0224 */ /* 0x100fe200078e0005 */
[----:B------:R-:W-:Y:S01]  /*04c0*/  @P1 MOV R13, R6 ;  /* 0x00000006000d1202 */ /* 0x000fe20000000f00 */
[----:B------:R-:W-:-:S02]  /*04d0*/  @P1 IMAD.MOV.U32 R15, RZ, RZ, R5 ;  /* 0x000000ffff0f1224 */ /* 0x000fc400078e0005 */
[----:B------:R-:W-:Y:S02]  /*04e0*/  @P2 IMAD.MOV.U32 R15, RZ, RZ, R6 ;  /* 0x000000ffff0f2224 */ /* 0x000fe400078e0006 */
[--C-:B------:R-:W-:Y:S02]  /*04f0*/  @P2 IMAD.MOV.U32 R13, RZ, RZ, R7.reuse ;  /* 0x000000ffff0d2224 */ /* 0x100fe400078e0007 */
[----:B------:R-:W-:Y:S02]  /*0500*/  @P3 IMAD.MOV.U32 R15, RZ, RZ, R7 ;  /* 0x000000ffff0f3224 */ /* 0x000fe400078e0007 */
[--C-:B------:R-:W-:Y:S01]  /*0510*/  @P3 IMAD.MOV.U32 R13, RZ, RZ, R8.reuse ;  /* 0x000000ffff0d3224 */ /* 0x100fe200078e0008 */
[----:B------:R-:W-:Y:S01]  /*0520*/  @P4 MOV R13, R9 ;  /* 0x00000009000d4202 */ /* 0x000fe20000000f00 */
[----:B------:R-:W-:Y:S02]  /*0530*/  @P4 IMAD.MOV.U32 R15, RZ, RZ, R8 ;  /* 0x000000ffff0f4224 */ /* 0x000fe400078e0008 */
[----:B------:R-:W-:Y:S01]  /*0540*/  @P5 IMAD.MOV.U32 R15, RZ, RZ, R9 ;  /* 0x000000ffff0f5224 */ /* 0x000fe200078e0009 */
[----:B------:R-:W-:Y:S06]  /*0550*/  @!P6 BRA `(.L_x_4) ;  /* 0x00000000002ce947 */ /* 0x000fec0003800000 */
[----:B------:R-:W-:Y:S01]  /*0560*/  @P0 IMAD.MOV.U32 R16, RZ, RZ, R3 ;  /* 0x000000ffff100224 */ /* 0x000fe200078e0003 */
[----:B------:R-:W-:Y:S01]  /*0570*/  ISETP.EQ.AND P0, PT, R17, 0x8, PT ;  /* 0x000000081100780c */ /* 0x000fe20003f02270 */
[----:B------:R-:W-:Y:S01]  /*0580*/  @P1 IMAD.MOV.U32 R16, RZ, RZ, R4 ;  /* 0x000000ffff101224 */ /* 0x000fe200078e0004 */
[----:B------:R-:W-:Y:S01]  /*0590*/  LOP3.LUT R14, R14, 0x1f, RZ, 0xc0, !PT ;  /* 0x0000001f0e0e7812 */ /* 0x000fe200078ec0ff */
[----:B------:R-:W-:Y:S02]  /*05a0*/  @P2 IMAD.MOV.U32 R16, RZ, RZ, R5 ;  /* 0x000000ffff102224 */ /* 0x000fe400078e0005 */
[----:B------:R-:W-:Y:S01]  /*05b0*/  @P3 IMAD.MOV.U32 R16, RZ, RZ, R6 ;  /* 0x000000ffff103224 */ /* 0x000fe200078e0006 */
[----:B------:R-:W-:Y:S01]  /*05c0*/  @P4 MOV R16, R7 ;  /* 0x0000000700104202 */ /* 0x000fe20000000f00 */
[----:B------:R-:W-:Y:S01]  /*05d0*/  @P5 IMAD.MOV.U32 R16, RZ, RZ, R8 ;  /* 0x000000ffff105224 */ /* 0x000fe200078e0008 */
[----:B------:R-:W-:-:S05]  /*05e0*/  SHF.L.W.U32.HI R13, R15, R14, R13 ;  /* 0x0000000e0f0d7219 */ /* 0x000fca0000010e0d */
[----:B------:R-:W-:-:S05]  /*05f0*/  @P0 IMAD.MOV.U32 R16, RZ, RZ, R9 ;  /* 0x000000ffff100224 */ /* 0x000fca00078e0009 */
[----:B------:R-:W-:-:S07]  /*0600*/  SHF.L.W.U32.HI R15, R16, R14, R15 ;  /* 0x0000000e100f7219 */ /* 0x000fce0000010e0f */
.L_x_4:
[----:B------:R-:W-:Y:S05]  /*0610*/  BSYNC.RECONVERGENT B1 ;  /* 0x0000000000017941 */ /* 0x000fea0003800200 */
.L_x_3:
[C---:B------:R-:W-:Y:S01]  /*0620*/  SHF.L.W.U32.HI R19, R15.reuse, 0x2, R13 ;  /* 0x000000020f137819 */ /* 0x040fe20000010e0d */
[----:B------:R-:W-:Y:S01]  /*0630*/  IMAD.SHL.U32 R15, R15, 0x4, RZ ;  /* 0x000000040f0f7824 */ /* 0x000fe200078e00ff */
[----:B------:R-:W-:Y:S01]  /*0640*/  UMOV UR4, 0x54442d19 ;  /* 0x54442d1900047882 */ /* 0x000fe20000000000 */
[----:B------:R-:W-:Y:S01]  /*0650*/  UMOV UR5, 0x3bf921fb ;  /* 0x3bf921fb00057882 */ /* 0x000fe20000000000 */
[----:B------:R-:W-:Y:S02]  /*0660*/  SHF.R.S32.HI R16, RZ, 0x1f, R19 ;  /* 0x0000001fff107819 */ /* 0x000fe40000011413 */
[----:B------:R-:W-:Y:S02]  /*0670*/  ISETP.GE.AND P0, PT, R10, RZ, PT ;  /* 0x000000ff0a00720c */ /* 0x000fe40003f06270 */
[C---:B------:R-:W-:Y:S02]  /*0680*/  LOP3.LUT R14, R16.reuse, R15, RZ, 0x3c, !PT ;  /* 0x0000000f100e7212 */ /* 0x040fe400078e3cff */
[----:B------:R-:W-:-:S02]  /*0690*/  LOP3.LUT R15, R16, R19, RZ, 0x3c, !PT ;  /* 0x00000013100f7212 */ /* 0x000fc400078e3cff */
[----:B------:R-:W-:Y:S02]  /*06a0*/  SHF.R.U32.HI R9, RZ, 0x1e, R13 ;  /* 0x0000001eff097819 */ /* 0x000fe4000001160d */
[C---:B------:R-:W-:Y:S02]  /*06b0*/  LOP3.LUT R13, R19.reuse, R10, RZ, 0x3c, !PT ;  /* 0x0000000a130d7212 */ /* 0x040fe400078e3cff */
[----:B------:R-:W0:Y:S01]  /*06c0*/  I2F.F64.S64 R14, R14 ;  /* 0x0000000e000e7312 */ /* 0x000e220000301c00 */
[----:B------:R-:W-:Y:S02]  /*06d0*/  LEA.HI R9, R19, R9, RZ, 0x1 ;  /* 0x0000000913097211 */ /* 0x000fe400078f08ff */
[----:B------:R-:W-:-:S03]  /*06e0*/  ISETP.GE.AND P1, PT, R13, RZ, PT ;  /* 0x000000ff0d00720c */ /* 0x000fc60003f26270 */
[----:B------:R-:W-:-:S04]  /*06f0*/  IMAD.MOV R13, RZ, RZ, -R9 ;  /* 0x000000ffff0d7224 */ /* 0x000fc800078e0a09 */
[----:B------:R-:W-:Y:S01]  /*0700*/  @!P0 IMAD.MOV.U32 R9, RZ, RZ, R13 ;  /* 0x000000ffff098224 */ /* 0x000fe200078e000d */
[----:B0-----:R-:W-:-:S10]  /*0710*/  DMUL R16, R14, UR4 ;  /* 0x000000040e107c28 */ /* 0x001fd40008000000 */
[----:B------:R-:W0:Y:S02]  /*0720*/  F2F.F32.F64 R16, R16 ;  /* 0x0000001000107310 */ /* 0x000e240000301000 */
[----:B0-----:R-:W-:-:S07]  /*0730*/  FSEL R14, -R16, R16, !P1 ;  /* 0x00000010100e7208 */ /* 0x001fce0004800100 */
.L_x_1:
[----:B------:R-:W-:Y:S05]  /*0740*/  BSYNC.RECONVERGENT B0 ;  /* 0x0000000000007941 */ /* 0x000fea0003800200 */
.L_x_0:
[----:B------:R-:W-:Y:S01]  /*0750*/  MOV R13, 0x37cbac00 ;  /* 0x37cbac00000d7802 */ /* 0x000fe20000000f00 */
[----:B------:R-:W-:Y:S01]  /*0760*/  FMUL R16, R14, R14 ;  /* 0x0000000e0e107220 */ /* 0x000fe20000400000 */
[----:B------:R-:W-:Y:S01]  /*0770*/  LOP3.LUT R17, R9, 0x1, RZ, 0xc0, !PT ;  /* 0x0000000109117812 */ /* 0x000fe200078ec0ff */
[----:B------:R-:W-:Y:S01]  /*0780*/  BSSY.RECONVERGENT B0, `(.L_x_5) ;  /* 0x0000070000007945 */ /* 0x000fe20003800200 */
[----:B------:R-:W-:Y:S01]  /*0790*/  ISETP.NE.AND P2, PT, R18, RZ, PT ;  /* 0x000000ff1200720c */ /* 0x000fe20003f45270 */
[----:B------:R-:W-:Y:S01]  /*07a0*/  FFMA R15, R16, R13, -0.0013887860113754868507 ;  /* 0xbab607ed100f7423 */ /* 0x000fe2000000000d */
[----:B------:R-:W-:Y:S01]  /*07b0*/  ISETP.NE.U32.AND P0, PT, R17, 0x1, PT ;  /* 0x000000011100780c */ /* 0x000fe20003f05070 */
[----:B------:R-:W-:Y:S01]  /*07c0*/  IMAD.MOV.U32 R17, RZ, RZ, 0x3d2aaabb ;  /* 0x3d2aaabbff117424 */ /* 0x000fe200078e00ff */
[----:B------:R-:W-:Y:S01]  /*07d0*/  LOP3.LUT P1, RZ, R9, 0x2, RZ, 0xc0, !PT ;  /* 0x0000000209ff7812 */ /* 0x000fe2000782c0ff */
[----:B------:R-:W-:Y:S01]  /*07e0*/  IMAD.MOV.U32 R18, RZ, RZ, 0x3effffff ;  /* 0x3effffffff127424 */ /* 0x000fe200078e00ff */
[----:B------:R-:W-:-:S02]  /*07f0*/  FSEL R15, R15, -0.00019574658654164522886, !P0 ;  /* 0xb94d41530f0f7808 */ /* 0x000fc40004000000 */
[----:B------:R-:W-:Y:S02]  /*0800*/  FSEL R17, R17, 0.0083327032625675201416, !P0 ;  /* 0x3c0885e411117808 */ /* 0x000fe40004000000 */
[----:B------:R-:W-:Y:S02]  /*0810*/  FSEL R9, R14, 1, P0 ;  /* 0x3f8000000e097808 */ /* 0x000fe40000000000 */
[----:B------:R-:W-:Y:S01]  /*0820*/  FSEL R18, -R18, -0.16666662693023681641, !P0 ;  /* 0xbe2aaaa812127808 */ /* 0x000fe20004000100 */
[C---:B------:R-:W-:Y:S02]  /*0830*/  FFMA R15, R16.reuse, R15, R17 ;  /* 0x0000000f100f7223 */ /* 0x040fe40000000011 */
[C---:B------:R-:W-:Y:S02]  /*0840*/  FFMA R14, R16.reuse, R9, RZ ;  /* 0x00000009100e7223 */ /* 0x040fe400000000ff */
[----:B------:R-:W-:-:S04]  /*0850*/  FFMA R15, R16, R15, R18 ;  /* 0x0000000f100f7223 */ /* 0x000fc80000000012 */
[----:B------:R-:W-:-:S04]  /*0860*/  FFMA R9, R14, R15, R9 ;  /* 0x0000000f0e097223 */ /* 0x000fc80000000009 */
[----:B------:R-:W-:Y:S01]  /*0870*/  @P1 FADD R9, RZ, -R9 ;  /* 0x80000009ff091221 */ /* 0x000fe20000000000 */
        /* <DEDUP_REMOVED lines=12> */
.L_x_7:
        /* <DEDUP_REMOVED lines=11> */
[----:B------:R-:W-:-:S02]  /*09f0*/  ISETP.EQ.AND P4, PT, R18, 0x10, PT ;  /* 0x000000101200780c */ /* 0x000fc40003f82270 */
[C---:B------:R-:W-:Y:S01]  /*0a00*/  ISETP.EQ.AND P5, PT, R18.reuse, 0x14, PT ;  /* 0x000000141200780c */ /* 0x040fe20003fa2270 */
[----:B------:R-:W-:Y:S02]  /*0a10*/  VIADD R18, R18, 0x4 ;  /* 0x0000000412127836 */ /* 0x000fe40000000000 */
[----:B--2---:R-:W-:-:S03]  /*0a20*/  IMAD.WIDE.U32 R14, R14, R19, RZ ;  /* 0x000000130e0e7225 */ /* 0x004fc600078e00ff */
[----:B------:R-:W-:-:S04]  /*0a30*/  IADD3 R12, P6, PT, R14, R11, RZ ;  /* 0x0000000b0e0c7210 */ /* 0x000fc80007fde0ff */
[----:B------:R-:W-:Y:S01]  /*0a40*/  IADD3.X R11, PT, PT, R15, UR5, RZ, P6, !PT ;  /* 0x000000050f0b7c10 */ /* 0x000fe2000b7fe4ff */
[--C-:B------:R-:W-:Y:S01]  /*0a50*/  @P0 IMAD.MOV.U32 R3, RZ, RZ, R12.reuse ;  /* 0x000000ffff030224 */ /* 0x100fe200078e000c */
[----:B------:R-:W-:Y:S01]  /*0a60*/  @P3 MOV R6, R12 ;  /* 0x0000000c00063202 */ /* 0x000fe20000000f00 */
[--C-:B------:R-:W-:Y:S02]  /*0a70*/  @P1 IMAD.MOV.U32 R4, RZ, RZ, R12.reuse ;  /* 0x000000ffff041224 */ /* 0x100fe400078e000c */
[--C-:B------:R-:W-:Y:S02]  /*0a80*/  @P2 IMAD.MOV.U32 R5, RZ, RZ, R12.reuse ;  /* 0x000000ffff052224 */ /* 0x100fe400078e000c */
[--C-:B------:R-:W-:Y:S02]  /*0a90*/  @P4 IMAD.MOV.U32 R7, RZ, RZ, R12.reuse ;  /* 0x000000ffff074224 */ /* 0x100fe400078e000c */
        /* <DEDUP_REMOVED lines=14> */
[----:B------:R-:W-:-:S03]  /*0b80*/  ISETP.EQ.AND P5, PT, R17, RZ, PT ;  /* 0x000000ff1100720c */ /* 0x000fc60003fa2270 */
[----:B------:R-:W-:Y:S02]  /*0b90*/  @P3 MOV R12, R3 ;  /* 0x00000003000c3202 */ /* 0x000fe40000000f00 */
[C---:B------:R-:W-:Y:S01]  /*0ba0*/  ISETP.EQ.AND P3, PT, R17.reuse, -0x4, PT ;  /* 0xfffffffc1100780c */ /* 0x040fe20003f62270 */
[----:B------:R-:W-:Y:S02]  /*0bb0*/  @P4 IMAD.MOV.U32 R14, RZ, RZ, R3 ;  /* 0x000000ffff0e4224 */ /* 0x000fe400078e0003 */
[--C-:B------:R-:W-:Y:S01]  /*0bc0*/  @P4 IMAD.MOV.U32 R12, RZ, RZ, R4.reuse ;  /* 0x000000ffff0c4224 */ /* 0x100fe200078e0004 */
[----:B------:R-:W-:Y:S01]  /*0bd0*/  ISETP.EQ.AND P4, PT, R17, 0x4, PT ;  /* 0x000000041100780c */ /* 0x000fe20003f82270 */
        /* <DEDUP_REMOVED lines=12> */
[----:B------:R-:W-:Y:S02]  /*0ca0*/  @P2 IMAD.MOV.U32 R15, RZ, RZ, R3 ;  /* 0x000000ffff0f2224 */ /* 0x000fe400078e0003 */
[----:B------:R-:W-:Y:S02]  /*0cb0*/  @P1 IMAD.MOV.U32 R15, RZ, RZ, R4 ;  /* 0x000000ffff0f1224 */ /* 0x000fe400078e0004 */
[----:B------:R-:W-:Y:S01]  /*0cc0*/  @P0 IMAD.MOV.U32 R15, RZ, RZ, R5 ;  /* 0x000000ffff0f0224 */ /* 0x000fe200078e0005 */
[----:B------:R-:W-:Y:S01]  /*0cd0*/  ISETP.EQ.AND P0, PT, R17, 0x8, PT ;  /* 0x000000081100780c */ /* 0x000fe20003f02270 */
[----:B------:R-:W-:Y:S01]  /*0ce0*/  @P3 IMAD.MOV.U32 R15, RZ, RZ, R6 ;  /* 0x000000ffff0f3224 */ /* 0x000fe200078e0006 */
[----:B------:R-:W-:Y:S01]  /*0cf0*/  @P5 MOV R15, R7 ;  /* 0x00000007000f5202 */ /* 0x000fe20000000f00 */
[----:B------:R-:W-:Y:S01]  /*0d00*/  @P4 IMAD.MOV.U32 R15, RZ, RZ, R8 ;  /* 0x000000ffff0f4224 */ /* 0x000fe200078e0008 */
[----:B------:R-:W-:-:S04]  /*0d10*/  LOP3.LUT R17, R16, 0x1f, RZ, 0xc0, !PT ;  /* 0x0000001f10117812 */ /* 0x000fc800078ec0ff */
[----:B------:R-:W-:-:S05]  /*0d20*/  SHF.L.W.U32.HI R12, R14, R17, R12 ;  /* 0x000000110e0c7219 */ /* 0x000fca0000010e0c */
[----:B------:R-:W-:-:S05]  /*0d30*/  @P0 IMAD.MOV.U32 R15, RZ, RZ, R11 ;  /* 0x000000ffff0f0224 */ /* 0x000fca00078e000b */
[----:B------:R-:W-:-:S07]  /*0d40*/  SHF.L.W.U32.HI R14, R15, R17, R14 ;  /* 0x000000110f0e7219 */ /* 0x000fce0000010e0e */
.L_x_9:
[----:B------:R-:W-:Y:S05]  /*0d50*/  BSYNC.RECONVERGENT B1 ;  /* 0x0000000000017941 */ /* 0x000fea0003800200 */
.L_x_8:
        /* <DEDUP_REMOVED lines=18> */
.L_x_6:
[----:B------:R-:W-:Y:S05]  /*0e80*/  BSYNC.RECONVERGENT B0 ;  /* 0x0000000000007941 */ /* 0x000fea0003800200 */
.L_x_5:
[----:B------:R-:W-:Y:S01]  /*0e90*/  ISETP.NE.AND P1, PT, R0, RZ, PT ;  /* 0x000000ff0000720c */ /* 0x000fe20003f25270 */
[----:B------:R-:W-:Y:S01]  /*0ea0*/  FMUL R14, R11, R11 ;  /* 0x0000000b0b0e7220 */ /* 0x000fe20000400000 */
[----:B------:R-:W-:Y:S01]  /*0eb0*/  LOP3.LUT R10, R12, 0x1, RZ, 0xc0, !PT ;  /* 0x000000010c0a7812 */ /* 0x000fe200078ec0ff */
[----:B------:R-:W-:Y:S01]  /*0ec0*/  BSSY.RECONVERGENT B0, `(.L_x_10) ;  /* 0x0000047000007945 */ /* 0x000fe20003800200 */
[----:B------:R-:W-:Y:S01]  /*0ed0*/  MOV R15, 0x3c0885e4 ;  /* 0x3c0885e4000f7802 */ /* 0x000fe20000000f00 */
[----:B------:R-:W-:Y:S01]  /*0ee0*/  FFMA R13, R14, R13, -0.0013887860113754868507 ;  /* 0xbab607ed0e0d7423 */ /* 0x000fe2000000000d */
[----:B------:R-:W-:Y:S01]  /*0ef0*/  ISETP.NE.U32.AND P0, PT, R10, 0x1, PT ;  /* 0x000000010a00780c */ /* 0x000fe20003f05070 */
[----:B------:R-:W-:Y:S02]  /*0f00*/  VIADD R12, R12, 0x1 ;  /* 0x000000010c0c7836 */ /* 0x000fe40000000000 */
[----:B------:R-:W-:Y:S01]  /*0f10*/  IMAD.MOV.U32 R10, RZ, RZ, 0x3e2aaaa8 ;  /* 0x3e2aaaa8ff0a7424 */ /* 0x000fe200078e00ff */
[----:B------:R-:W-:-:S02]  /*0f20*/  FSEL R13, R13, -0.00019574658654164522886, P0 ;  /* 0xb94d41530d0d7808 */ /* 0x000fc40000000000 */
[----:B------:R-:W-:Y:S01]  /*0f30*/  FSEL R15, R15, 0.041666727513074874878, !P0 ;  /* 0x3d2aaabb0f0f7808 */ /* 0x000fe20004000000 */
[----:B------:R-:W-:Y:S06]  /*0f40*/  @P1 BRA `(.L_x_11) ;  /* 0x0000000000f81947 */ /* 0x000fec0003800000 */
[----:B------:R-:W0:Y:S01]  /*0f50*/  S2UR UR8, SR_CgaCtaId ;  /* 0x00000000000879c3 */ /* 0x000e220000008800 */
[----:B------:R-:W-:Y:S02]  /*0f60*/  UMOV UR4, 0x400 ;  /* 0x0000040000047882 */ /* 0x000fe40000000000 */
[----:B------:R-:W-:Y:S02]  /*0f70*/  UIADD3 UR6, UPT, UPT, UR4, 0xb40, URZ ;  /* 0x00000b4004067890 */ /* 0x000fe4000fffe0ff */
[----:B------:R-:W-:Y:S02]  /*0f80*/  UIADD3 UR7, UPT, UPT, UR4, 0x1680, URZ ;  /* 0x0000168004077890 */ /* 0x000fe4000fffe0ff */
[----:B0-----:R-:W-:Y:S02]  /*0f90*/  ULEA UR5, UR8, UR4, 0x18 ;  /* 0x0000000408057291 */ /* 0x001fe4000f8ec0ff */
[----:B------:R-:W-:Y:S02]  /*0fa0*/  ULEA UR6, UR8, UR6, 0x18 ;  /* 0x0000000608067291 */ /* 0x000fe4000f8ec0ff */
[----:B------:R-:W-:Y:S01]  /*0fb0*/  ULEA UR7, UR8, UR7, 0x18 ;  /* 0x0000000708077291 */ /* 0x000fe2000f8ec0ff */
[----:B------:R-:W-:-:S11]  /*0fc0*/  UMOV UR4, URZ ;  /* 0x000000ff00047c82 */ /* 0x000fd60008000000 */
.L_x_12:
[----:B------:R-:W-:Y:S02]  /*0fd0*/  ULEA UR8, UR4, UR5, 0x2 ;  /* 0x0000000504087291 */ /* 0x000fe4000f8e10ff */
[----:B------:R-:W-:Y:S02]  /*0fe0*/  ULEA UR9, UR4, UR6, 0x2 ;  /* 0x0000000604097291 */ /* 0x000fe4000f8e10ff */
[----:B------:R-:W-:Y:S02]  /*0ff0*/  ULEA UR12, UR4, UR7, 0x2 ;  /* 0x00000007040c7291 */ /* 0x000fe4000f8e10ff */
[----:B------:R-:W-:-:S03]  /*1000*/  UIADD3 UR4, UPT, UPT, UR4, 0x10, URZ ;  /* 0x0000001004047890 */ /* 0x000fc6000fffe0ff */
[----:B------:R-:W-:Y:S01]  /*1010*/  STS [UR8], RZ ;  /* 0x000000ffff007988 */ /* 0x000fe20008000808 */
[----:B------:R-:W-:-:S03]  /*1020*/  UISETP.NE.AND UP0, UPT, UR4, 0x2d0, UPT ;  /* 0x000002d00400788c */ /* 0x000fc6000bf05270 */
[----:B------:R-:W-:Y:S04]  /*1030*/  STS [UR9], RZ ;  /* 0x000000ffff007988 */ /* 0x000fe80008000809 */
[----:B------:R-:W-:Y:S04]  /*1040*/  STS [UR12], RZ ;  /* 0x000000ffff007988 */ /* 0x000fe8000800080c */
[----:B------:R-:W-:Y:S04]  /*1050*/  STS [UR8+0x4], RZ ;  /* 0x000004ffff007988 */ /* 0x000fe80008000808 */
        /* <DEDUP_REMOVED lines=43> */
[----:B------:R-:W-:Y:S01]  /*1310*/  STS [UR12+0x3c], RZ ;  /* 0x00003cffff007988 */ /* 0x000fe2000800080c */
[----:B------:R-:W-:Y:S05]  /*1320*/  BRA.U UP0, `(.L_x_12) ;  /* 0xfffffffd00287547 */ /* 0x000fea000b83ffff */
.L_x_11:
[----:B------:R-:W-:Y:S05]  /*1330*/  BSYNC.RECONVERGENT B0 ;  /* 0x0000000000007941 */ /* 0x000fea0003800200 */
.L_x_10:
[----:B------:R-:W-:Y:S01]  /*1340*/  BAR.SYNC.DEFER_BLOCKING 0x0 ;  /* 0x0000000000007b1d */ /* 0x000fe20000010000 */
[----:B------:R-:W-:Y:S01]  /*1350*/  LOP3.LUT P1, RZ, R12, 0x2, RZ, 0xc0, !PT ;  /* 0x000000020cff7812 */ /* 0x000fe2000782c0ff */
[----:B------:R-:W-:Y:S01]  /*1360*/  FFMA R13, R14, R13, R15 ;  /* 0x0000000d0e0d7223 */ /* 0x000fe2000000000f */
[----:B------:R-:W-:Y:S02]  /*1370*/  FSEL R12, -R10, -0.4999999701976776123, !P0 ;  /* 0xbeffffff0a0c7808 */ /* 0x000fe40004000100 */
[----:B------:R-:W-:Y:S01]  /*1380*/  FSEL R10, R11, 1, !P0 ;  /* 0x3f8000000b0a7808 */ /* 0x000fe20004000000 */
[----:B------:R-:W-:Y:S01]  /*1390*/  BSSY.RECONVERGENT B0, `(.L_x_13) ;  /* 0x00005b2000007945 */ /* 0x000fe20003800200 */
[----:B------:R-:W-:Y:S01]  /*13a0*/  ISETP.GT.AND P0, PT, R2, 0x1869f, PT ;  /* 0x0001869f0200780c */ /* 0x000fe20003f04270 */
[C---:B------:R-:W-:Y:S02]  /*13b0*/  FFMA R12, R14.reuse, R13, R12 ;  /* 0x0000000d0e0c7223 */ /* 0x040fe4000000000c */
[----:B------:R-:W-:-:S04]  /*13c0*/  FFMA R11, R14, R10, RZ ;  /* 0x0000000a0e0b7223 */ /* 0x000fc800000000ff */
[----:B------:R-:W-:-:S04]  /*13d0*/  FFMA R10, R11, R12, R10 ;  /* 0x0000000c0b0a7223 */ /* 0x000fc8000000000a */
[----:B------:R-:W-:Y:S02]  /*13e0*/  @P1 FADD R10, RZ, -R10 ;  /* 0x8000000aff0a1221 */ /* 0x000fe40000000000 */
[----:B------:R-:W-:Y:S05]  /*13f0*/  @P0 BRA `(.L_x_14) ;  /* 0x0000005800ac0947 */ /* 0x000fea0003800000 */
[----:B------:R-:W0:Y:S01]  /*1400*/  LDC.64 R12, c[0x0][0x380] ;  /* 0x0000e000ff0c7b82 */ /* 0x000e220000000a00 */
[----:B------:R-:W-:Y:S02]  /*1410*/  IMAD.MOV.U32 R11, RZ, RZ, RZ ;  /* 0x000000ffff0b7224 */ /* 0x000fe400078e00ff */
[----:B0-----:R-:W-:-:S07]  /*1420*/  IMAD.WIDE R12, R2, 0x4, R12 ;  /* 0x00000004020c7825 */ /* 0x001fce00078e020c */
.L_x_26:
[----:B0-----:R-:W0:Y:S02]  /*1430*/  LDC.64 R18, c[0x0][0x398] ;  /* 0x0000e600ff127b82 */ /* 0x001e240000000a00 */
[----:B0-----:R-:W-:-:S05]  /*1440*/  IMAD.WIDE.U32 R18, R11, 0x4, R18 ;  /* 0x000000040b127825 */ /* 0x001fca00078e0012 */
[----:B------:R-:W2:Y:S02]  /*1450*/  LDG.E.STRONG.SYS R21, desc[UR10][R18.64] ;  /* 0x0000000a12157981 */ /* 0x000ea4000c1f5900 */
[C---:B--2---:R-:W-:Y:S01]  /*1460*/  FMUL R22, R21.reuse, 0.63661974668502807617 ;  /* 0x3f22f98315167820 */ /* 0x044fe20000400000 */
[----:B------:R-:W-:-:S05]  /*1470*/  FSETP.GE.AND P0, PT, |R21|, 105615, PT ;  /* 0x47ce47801500780b */ /* 0x000fca0003f06200 */
[----:B------:R-:W0:Y:S02]  /*1480*/  F2I.NTZ R22, R22 ;  /* 0x0000001600167305 */ /* 0x000e240000203100 */
[----:B0-----:R-:W-:-:S05]  /*1490*/  I2FP.F32.S32 R14, R22 ;  /* 0x00000016000e7245 */ /* 0x001fca0000201400 */
[----:B------:R-:W-:-:S04]  /*14a0*/  FFMA R15, R14, -1.5707962512969970703, R21 ;  /* 0xbfc90fda0e0f7823 */ /* 0x000fc80000000015 */
[----:B------:R-:W-:-:S04]  /*14b0*/  FFMA R15, R14, -7.5497894158615963534e-08, R15 ;  /* 0xb3a221680e0f7823 */ /* 0x000fc8000000000f */
[----:B------:R-:W-:Y:S01]  /*14c0*/  FFMA R17, R14, -5.3903029534742383927e-15, R15 ;  /* 0xa7c234c50e117823 */ /* 0x000fe2000000000f */
[----:B------:R-:W-:Y:S06]  /*14d0*/  @!P0 BRA `(.L_x_15) ;  /* 0x0000000400648947 */ /* 0x000fec0003800000 */
[----:B------:R-:W-:-:S13]  /*14e0*/  FSETP.NEU.AND P0, PT, |R21|, +INF , PT ;  /* 0x7f8000001500780b */ /* 0x000fda0003f0d200 */
[----:B------:R-:W-:Y:S01]  /*14f0*/  @!P0 FMUL R17, RZ, R21 ;  /* 0x00000015ff118220 */ /* 0x000fe20000400000 */
[----:B------:R-:W-:Y:S01]  /*1500*/  @!P0 IMAD.MOV.U32 R22, RZ, RZ, RZ ;  /* 0x000000ffff168224 */ /* 0x000fe200078e00ff */
[----:B------:R-:W-:Y:S06]  /*1510*/  @!P0 BRA `(.L_x_15) ;  /* 0x0000000400548947 */ /* 0x000fec0003800000 */
[----:B------:R-:W0:Y:S01]  /*1520*/  LDC.64 R14, c[0x4][RZ] ;  /* 0x01000000ff0e7b82 */ /* 0x000e220000000a00 */
[----:B------:R-:W-:Y:S02]  /*1530*/  IMAD.SHL.U32 R22, R21, 0x100, RZ ;  /* 0x0000010015167824 */ /* 0x000fe400078e00ff */
[----:B------:R-:W-:Y:S02]  /*1540*/  HFMA2 R23, -RZ, RZ, 0, 0 ;  /* 0x00000000ff177431 */ /* 0x000fe400000001ff */
[----:B------:R-:W-:Y:S02]  /*1550*/  IMAD.MOV.U32 R27, RZ, RZ, RZ ;  /* 0x000000ffff1b7224 */ /* 0x000fe400078e00ff */
[----:B------:R-:W-:Y:S01]  /*1560*/  IMAD.MOV.U32 R25, RZ, RZ, RZ ;  /* 0x000000ffff197224 */ /* 0x000fe200078e00ff */
[----:B------:R-:W-:-:S07]  /*1570*/  LOP3.LUT R22, R22, 0x80000000, RZ, 0xfc, !PT ;  /* 0x8000000016167812 */ /* 0x000fce00078efcff */
.L_x_16:
[----:B0-----:R-:W-:-:S06]  /*1580*/  IMAD.WIDE.U32 R16, R25, 0x4, R14 ;  /* 0x0000000419107825 */ /* 0x001fcc00078e000e */
[----:B------:R-:W2:Y:S01]  /*1590*/  LDG.E.CONSTANT R17, desc[UR10][R16.64] ;  /* 0x0000000a10117981 */ /* 0x000ea2000c1e9900 */
[C---:B------:R-:W-:Y:S02]  /*15a0*/  IMAD.SHL.U32 R24, R25.reuse, 0x4, RZ ;  /* 0x0000000419187824 */ /* 0x040fe400078e00ff */
[----:B------:R-:W-:-:S03]  /*15b0*/  VIADD R25, R25, 0x1 ;  /* 0x0000000119197836 */ /* 0x000fc60000000000 */
[C---:B------:R-:W-:Y:S02]  /*15c0*/  ISETP.EQ.AND P0, PT, R24.reuse, RZ, PT ;  /* 0x000000ff1800720c */ /* 0x040fe40003f02270 */
[C---:B------:R-:W-:Y:S02]  /*15d0*/  ISETP.EQ.AND P5, PT, R24.reuse, 0x4, PT ;  /* 0x000000041800780c */ /* 0x040fe40003fa2270 */
[C---:B------:R-:W-:Y:S02]  /*15e0*/  ISETP.EQ.AND P4, PT, R24.reuse, 0x8, PT ;  /* 0x000000081800780c */ /* 0x040fe40003f82270 */
[C---:B------:R-:W-:Y:S02]  /*15f0*/  ISETP.EQ.AND P3, PT, R24.reuse, 0xc, PT ;  /* 0x0000000c1800780c */ /* 0x040fe40003f62270 */
[C---:B------:R-:W-:Y:S02]  /*1600*/  ISETP.EQ.AND P2, PT, R24.reuse, 0x10, PT ;  /* 0x000000101800780c */ /* 0x040fe40003f42270 */
[----:B------:R-:W-:Y:S01]  /*1610*/  ISETP.EQ.AND P1, PT, R24, 0x14, PT ;  /* 0x000000141800780c */ /* 0x000fe20003f22270 */
[----:B--2---:R-:W-:-:S03]  /*1620*/  IMAD.WIDE.U32 R16, R17, R22, RZ ;  /* 0x0000001611107225 */ /* 0x004fc600078e00ff */
[----:B------:R-:W-:-:S04]  /*1630*/  IADD3 R24, P6, PT, R16, R23, RZ ;  /* 0x0000001710187210 */ /* 0x000fc80007fde0ff */
[----:B------:R-:W-:Y:S01]  /*1640*/  @P0 MOV R3, R24 ;  /* 0x0000001800030202 */ /* 0x000fe20000000f00 */
[----:B------:R-:W-:Y:S01]  /*1650*/  IMAD.X R23, R17, 0x1, R27, P6 ;  /* 0x0000000111177824 */ /* 0x000fe200030e061b */
[----:B------:R-:W-:Y:S01]  /*1660*/  ISETP.NE.AND P6, PT, R25, 0x6, PT ;  /* 0x000000061900780c */ /* 0x000fe20003fc5270 */
[--C-:B------:R-:W-:Y:S02]  /*1670*/  @P5 IMAD.MOV.U32 R4, RZ, RZ, R24.reuse ;  /* 0x000000ffff045224 */ /* 0x100fe400078e0018 */
[--C-:B------:R-:W-:Y:S02]  /*1680*/  @P4 IMAD.MOV.U32 R5, RZ, RZ, R24.reuse ;  /* 0x000000ffff054224 */ /* 0x100fe400078e0018 */
[--C-:B------:R-:W-:Y:S02]  /*1690*/  @P3 IMAD.MOV.U32 R6, RZ, RZ, R24.reuse ;  /* 0x000000ffff063224 */ /* 0x100fe400078e0018 */
[--C-:B------:R-:W-:Y:S02]  /*16a0*/  @P2 IMAD.MOV.U32 R7, RZ, RZ, R24.reuse ;  /* 0x000000ffff072224 */ /* 0x100fe400078e0018 */
[----:B------:R-:W-:-:S04]  /*16b0*/  @P1 IMAD.MOV.U32 R8, RZ, RZ, R24 ;  /* 0x000000ffff081224 */ /* 0x000fc800078e0018 */
[----:B------:R-:W-:Y:S05]  /*16c0*/  @P6 BRA `(.L_x_16) ;  /* 0xfffffffc00ac6947 */ /* 0x000fea000383ffff */
[----:B------:R-:W-:-:S04]  /*16d0*/  SHF.R.U32.HI R14, RZ, 0x17, R21 ;  /* 0x00000017ff0e7819 */ /* 0x000fc80000011615 */
[C---:B------:R-:W-:Y:S02]  /*16e0*/  LOP3.LUT R15, R14.reuse, 0xe0, RZ, 0xc0, !PT ;  /* 0x000000e00e0f7812 */ /* 0x040fe400078ec0ff */
[----:B------:R-:W-:Y:S02]  /*16f0*/  LOP3.LUT P6, RZ, R14, 0x1f, RZ, 0xc0, !PT ;  /* 0x0000001f0eff7812 */ /* 0x000fe400078cc0ff */
[----:B------:R-:W-:-:S04]  /*1700*/  IADD3 R15, PT, PT, R15, -0x80, RZ ;  /* 0xffffff800f0f7810 */ /* 0x000fc80007ffe0ff */
        /* <DEDUP_REMOVED lines=8> */
[--C-:B------:R-:W-:Y:S01]  /*1790*/  @P3 IMAD.MOV.U32 R16, RZ, RZ, R3.reuse ;  /* 0x000000ffff103224 */ /* 0x100fe200078e0003 */
[C---:B------:R-:W-:Y:S01]  /*17a0*/  ISETP.EQ.AND P3, PT, R17.reuse, -0x4, PT ;  /* 0xfffffffc1100780c */ /* 0x040fe20003f62270 */
[----:B------:R-:W-:Y:S02]  /*17b0*/  @P4 IMAD.MOV.U32 R15, RZ, RZ, R3 ;  /* 0x000000ffff0f4224 */ /* 0x000fe400078e0003 */
[--C-:B------:R-:W-:Y:S01]  /*17c0*/  @P4 IMAD.MOV.U32 R16, RZ, RZ, R4.reuse ;  /* 0x000000ffff104224 */ /* 0x100fe200078e0004 */
[----:B------:R-:W-:Y:S01]  /*17d0*/  ISETP.EQ.AND P4, PT, R17, 0x4, PT ;  /* 0x000000041100780c */ /* 0x000fe20003f82270 */
[----:B------:R-:W-:Y:S01]  /*17e0*/  @P2 IMAD.MOV.U32 R15, RZ, RZ, R4 ;  /* 0x000000ffff0f2224 */ /* 0x000fe200078e0004 */
[----:B------:R-:W-:Y:S01]  /*17f0*/  @P2 MOV R16, R5 ;  /* 0x0000000500102202 */ /* 0x000fe20000000f00 */
[----:B------:R-:W-:Y:S02]  /*1800*/  @P1 IMAD.MOV.U32 R15, RZ, RZ, R5 ;  /* 0x000000ffff0f1224 */ /* 0x000fe400078e0005 */
[----:B------:R-:W-:-:S02]  /*1810*/  @P1 IMAD.MOV.U32 R16, RZ, RZ, R6 ;  /* 0x000000ffff101224 */ /* 0x000fc400078e0006 */
[----:B------:R-:W-:Y:S02]  /*1820*/  @P0 IMAD.MOV.U32 R15, RZ, RZ, R6 ;  /* 0x000000ffff0f0224 */ /* 0x000fe400078e0006 */
[--C-:B------:R-:W-:Y:S01]  /*1830*/  @P0 IMAD.MOV.U32 R16, RZ, RZ, R7.reuse ;  /* 0x000000ffff100224 */ /* 0x100fe200078e0007 */
[----:B------:R-:W-:Y:S01]  /*1840*/  @P3 MOV R16, R8 ;  /* 0x0000000800103202 */ /* 0x000fe20000000f00 */
[----:B------:R-:W-:Y:S02]  /*1850*/  @P3 IMAD.MOV.U32 R15, RZ, RZ, R7 ;  /* 0x000000ffff0f3224 */ /* 0x000fe400078e0007 */
[----:B------:R-:W-:Y:S02]  /*1860*/  @P5 IMAD.MOV.U32 R15, RZ, RZ, R8 ;  /* 0x000000ffff0f5224 */ /* 0x000fe400078e0008 */
[--C-:B------:R-:W-:Y:S02]  /*1870*/  @P5 IMAD.MOV.U32 R16, RZ, RZ, R23.reuse ;  /* 0x000000ffff105224 */ /* 0x100fe400078e0017 */
[----:B------:R-:W-:Y:S01]  /*1880*/  @P4 IMAD.MOV.U32 R15, RZ, RZ, R23 ;  /* 0x000000ffff0f4224 */ /* 0x000fe200078e0017 */
[----:B------:R-:W-:Y:S06]  /*1890*/  @!P6 BRA `(.L_x_17) ;  /* 0x00000000002ce947 */ /* 0x000fec0003800000 */
[----:B------:R-:W-:Y:S01]  /*18a0*/  @P2 IMAD.MOV.U32 R22, RZ, RZ, R3 ;  /* 0x000000ffff162224 */ /* 0x000fe200078e0003 */
[----:B------:R-:W-:Y:S01]  /*18b0*/  LOP3.LUT R14, R14, 0x1f, RZ, 0xc0, !PT ;  /* 0x0000001f0e0e7812 */ /* 0x000fe200078ec0ff */
[----:B------:R-:W-:Y:S01]  /*18c0*/  @P1 IMAD.MOV.U32 R22, RZ, RZ, R4 ;  /* 0x000000ffff161224 */ /* 0x000fe200078e0004 */
[----:B------:R-:W-:Y:S01]  /*18d0*/  @P0 MOV R22, R5 ;  /* 0x0000000500160202 */ /* 0x000fe20000000f00 */
[----:B------:R-:W-:Y:S01]  /*18e0*/  @P3 IMAD.MOV.U32 R22, RZ, RZ, R6 ;  /* 0x000000ffff163224 */ /* 0x000fe200078e0006 */
[----:B------:R-:W-:Y:S01]  /*18f0*/  ISETP.EQ.AND P0, PT, R17, 0x8, PT ;  /* 0x000000081100780c */ /* 0x000fe20003f02270 */
[----:B------:R-:W-:Y:S01]  /*1900*/  @P5 IMAD.MOV.U32 R22, RZ, RZ, R7 ;  /* 0x000000ffff165224 */ /* 0x000fe200078e0007 */
[----:B------:R-:W-:Y:S01]  /*1910*/  SHF.L.W.U32.HI R16, R15, R14, R16 ;  /* 0x0000000e0f107219 */ /* 0x000fe20000010e10 */
[----:B------:R-:W-:-:S10]  /*1920*/  @P4 IMAD.MOV.U32 R22, RZ, RZ, R8 ;  /* 0x000000ffff164224 */ /* 0x000fd400078e0008 */
[----:B------:R-:W-:-:S05]  /*1930*/  @P0 IMAD.MOV.U32 R22, RZ, RZ, R23 ;  /* 0x000000ffff160224 */ /* 0x000fca00078e0017 */
[----:B------:R-:W-:-:S07]  /*1940*/  SHF.L.W.U32.HI R15, R22, R14, R15 ;  /* 0x0000000e160f7219 */ /* 0x000fce0000010e0f */
.L_x_17:
        /* <DEDUP_REMOVED lines=12> */
[----:B------:R-:W-:Y:S02]  /*1a10*/  ISETP.GE.AND P1, PT, R21, RZ, PT ;  /* 0x000000ff1500720c */ /* 0x000fe40003f26270 */
[----:B------:R-:W-:-:S05]  /*1a20*/  IADD3 R16, PT, PT, -R22, RZ, RZ ;  /* 0x000000ff16107210 */ /* 0x000fca0007ffe1ff */
[----:B------:R-:W-:Y:S01]  /*1a30*/  @!P0 IMAD.MOV.U32 R22, RZ, RZ, R16 ;  /* 0x000000ffff168224 */ /* 0x000fe200078e0010 */
[----:B0-----:R-:W-:-:S06]  /*1a40*/  DMUL R14, R14, UR4 ;  /* 0x000000040e0e7c28 */ /* 0x001fcc0008000000 */
[----:B------:R-:W0:Y:S02]  /*1a50*/  F2F.F32.F64 R23, R14 ;  /* 0x0000000e00177310 */ /* 0x000e240000301000 */
[----:B0-----:R-:W-:-:S07]  /*1a60*/  FSEL R17, -R23, R23, !P1 ;  /* 0x0000001717117208 */ /* 0x001fce0004800100 */
.L_x_15:
[----:B------:R0:W2:Y:S01]  /*1a70*/  LDG.E.STRONG.SYS R18, desc[UR10][R18.64] ;  /* 0x0000000a12127981 */ /* 0x0000a2000c1f5900 */
[----:B------:R-:W-:Y:S02]  /*1a80*/  IMAD.MOV.U32 R23, RZ, RZ, 0x37cbac00 ;  /* 0x37cbac00ff177424 */ /* 0x000fe400078e00ff */
[----:B------:R-:W-:Y:S01]  /*1a90*/  FMUL R14, R17, R17 ;  /* 0x00000011110e7220 */ /* 0x000fe20000400000 */
[C---:B------:R-:W-:Y:S02]  /*1aa0*/  LOP3.LUT R15, R22.reuse, 0x1, RZ, 0xc0, !PT ;  /* 0x00000001160f7812 */ /* 0x040fe400078ec0ff */
[----:B------:R-:W-:Y:S01]  /*1ab0*/  LOP3.LUT P1, RZ, R22, 0x2, RZ, 0xc0, !PT ;  /* 0x0000000216ff7812 */ /* 0x000fe2000782c0ff */
[----:B------:R-:W-:Y:S01]  /*1ac0*/  FFMA R16, R14, R23, -0.0013887860113754868507 ;  /* 0xbab607ed0e107423 */ /* 0x000fe20000000017 */
[----:B------:R-:W-:Y:S01]  /*1ad0*/  ISETP.NE.U32.AND P0, PT, R15, 0x1, PT ;  /* 0x000000010f00780c */ /* 0x000fe20003f05070 */
[----:B0-----:R-:W-:-:S03]  /*1ae0*/  IMAD.MOV.U32 R19, RZ, RZ, 0x3c0885e4 ;  /* 0x3c0885e4ff137424 */ /* 0x001fc600078e00ff */
[----:B------:R-:W-:Y:S01]  /*1af0*/  FSEL R15, R16, -0.00019574658654164522886, !P0 ;  /* 0xb94d4153100f7808 */ /* 0x000fe20004000000 */
[----:B------:R-:W-:Y:S01]  /*1b00*/  IMAD.MOV.U32 R16, RZ, RZ, 0x3e2aaaa8 ;  /* 0x3e2aaaa8ff107424 */ /* 0x000fe200078e00ff */
[----:B------:R-:W-:Y:S02]  /*1b10*/  FSEL R17, R17, 1, P0 ;  /* 0x3f80000011117808 */ /* 0x000fe40000000000 */
[----:B------:R-:W-:-:S05]  /*1b20*/  FSEL R23, R19, 0.041666727513074874878, P0 ;  /* 0x3d2aaabb13177808 */ /* 0x000fca0000000000 */
[----:B------:R-:W-:Y:S01]  /*1b30*/  FFMA R15, R14, R15, R23 ;  /* 0x0000000f0e0f7223 */ /* 0x000fe20000000017 */
[----:B------:R-:W-:-:S05]  /*1b40*/  FSEL R23, -R16, -0.4999999701976776123, P0 ;  /* 0xbeffffff10177808 */ /* 0x000fca0000000100 */
[C---:B------:R-:W-:Y:S01]  /*1b50*/  FFMA R15, R14.reuse, R15, R23 ;  /* 0x0000000f0e0f7223 */ /* 0x040fe20000000017 */
[----:B------:R-:W-:-:S04]  /*1b60*/  FFMA R14, R14, R17, RZ ;  /* 0x000000110e0e7223 */ /* 0x000fc800000000ff */
[----:B------:R-:W-:-:S04]  /*1b70*/  FFMA R17, R14, R15, R17 ;  /* 0x0000000f0e117223 */ /* 0x000fc80000000011 */
[----:B------:R-:W-:Y:S01]  /*1b80*/  @P1 FADD R17, RZ, -R17 ;  /* 0x80000011ff111221 */ /* 0x000fe20000000000 */
        /* <DEDUP_REMOVED lines=12> */
[----:B------:R-:W-:Y:S01]  /*1c50*/  SHF.L.U32 R22, R18, 0x8, RZ ;  /* 0x0000000812167819 */ /* 0x000fe200000006ff */
[----:B------:R-:W-:Y:S02]  /*1c60*/  IMAD.MOV.U32 R21, RZ, RZ, RZ ;  /* 0x000000ffff157224 */ /* 0x000fe400078e00ff */
[----:B------:R-:W-:Y:S01]  /*1c70*/  IMAD.MOV.U32 R25, RZ, RZ, RZ ;  /* 0x000000ffff197224 */ /* 0x000fe200078e00ff */
[----:B------:R-:W-:Y:S01]  /*1c80*/  LOP3.LUT R22, R22, 0x80000000, RZ, 0xfc, !PT ;  /* 0x8000000016167812 */ /* 0x000fe200078efcff */
[----:B------:R-:W-:-:S07]  /*1c90*/  IMAD.MOV.U32 R23, RZ, RZ, RZ ;  /* 0x000000ffff177224 */ /* 0x000fce00078e00ff */
.L_x_19:
[----:B------:R-:W0:Y:S02]  /*1ca0*/  LDC.64 R14, c[0x4][RZ] ;  /* 0x01000000ff0e7b82 */ /* 0x000e240000000a00 */
        /* <DEDUP_REMOVED lines=12> */
[----:B------:R-:W-:Y:S01]  /*1d70*/  IADD3.X R21, PT, PT, R15, R25, RZ, P6, !PT ;  /* 0x000000190f157210 */ /* 0x000fe200037fe4ff */
[--C-:B------:R-:W-:Y:S01]  /*1d80*/  @P0 IMAD.MOV.U32 R3, RZ, RZ, R24.reuse ;  /* 0x000000ffff030224 */ /* 0x100fe200078e0018 */
[----:B------:R-:W-:Y:S01]  /*1d90*/  ISETP.NE.AND P6, PT, R23, 0x6, PT ;  /* 0x000000061700780c */ /* 0x000fe20003fc5270 */
[--C-:B------:R-:W-:Y:S02]  /*1da0*/  @P5 IMAD.MOV.U32 R4, RZ, RZ, R24.reuse ;  /* 0x000000ffff045224 */ /* 0x100fe400078e0018 */
[----:B------:R-:W-:Y:S01]  /*1db0*/  @P1 MOV R8, R24 ;  /* 0x0000001800081202 */ /* 0x000fe20000000f00 */
[--C-:B------:R-:W-:Y:S02]  /*1dc0*/  @P4 IMAD.MOV.U32 R5, RZ, RZ, R24.reuse ;  /* 0x000000ffff054224 */ /* 0x100fe400078e0018 */
[--C-:B------:R-:W-:Y:S02]  /*1dd0*/  @P3 IMAD.MOV.U32 R6, RZ, RZ, R24.reuse ;  /* 0x000000ffff063224 */ /* 0x100fe400078e0018 */
[----:B------:R-:W-:-:S05]  /*1de0*/  @P2 IMAD.MOV.U32 R7, RZ, RZ, R24 ;  /* 0x000000ffff072224 */ /* 0x000fca00078e0018 */
[----:B------:R-:W-:Y:S05]  /*1df0*/  @P6 BRA `(.L_x_19) ;  /* 0xfffffffc00a86947 */ /* 0x000fea000383ffff */
[----:B------:R-:W-:-:S04]  /*1e00*/  SHF.R.U32.HI R14, RZ, 0x17, R18 ;  /* 0x00000017ff0e7819 */ /* 0x000fc80000011612 */
        /* <DEDUP_REMOVED lines=14> */
[----:B------:R-:W-:Y:S01]  /*1ef0*/  @P4 IMAD.MOV.U32 R22, RZ, RZ, R4 ;  /* 0x000000ffff164224 */ /* 0x000fe200078e0004 */
[----:B------:R-:W-:Y:S01]  /*1f00*/  ISETP.EQ.AND P4, PT, R23, 0x4, PT ;  /* 0x000000041700780c */ /* 0x000fe20003f82270 */
[--C-:B------:R-:W-:Y:S01]  /*1f10*/  @P2 IMAD.MOV.U32 R22, RZ, RZ, R5.reuse ;  /* 0x000000ffff162224 */ /* 0x100fe200078e0005 */
[----:B------:R-:W-:Y:S01]  /*1f20*/  @P2 MOV R15, R4 ;  /* 0x00000004000f2202 */ /* 0x000fe20000000f00 */
[----:B------:R-:W-:Y:S02]  /*1f30*/  @P1 IMAD.MOV.U32 R15, RZ, RZ, R5 ;  /* 0x000000ffff0f1224 */ /* 0x000fe400078e0005 */
[----:B------:R-:W-:-:S02]  /*1f40*/  @P1 IMAD.MOV.U32 R22, RZ, RZ, R6 ;  /* 0x000000ffff161224 */ /* 0x000fc400078e0006 */
[----:B------:R-:W-:Y:S02]  /*1f50*/  @P0 IMAD.MOV.U32 R15, RZ, RZ, R6 ;  /* 0x000000ffff0f0224 */ /* 0x000fe400078e0006 */
[----:B------:R-:W-:Y:S01]  /*1f60*/  @P0 IMAD.MOV.U32 R22, RZ, RZ, R7 ;  /* 0x000000ffff160224 */ /* 0x000fe200078e0007 */
[----:B------:R-:W-:Y:S01]  /*1f70*/  @P3 MOV R15, R7 ;  /* 0x00000007000f3202 */ /* 0x000fe20000000f00 */
[--C-:B------:R-:W-:Y:S02]  /*1f80*/  @P3 IMAD.MOV.U32 R22, RZ, RZ, R8.reuse ;  /* 0x000000ffff163224 */ /* 0x100fe400078e0008 */
[----:B------:R-:W-:Y:S02]  /*1f90*/  @P5 IMAD.MOV.U32 R15, RZ, RZ, R8 ;  /* 0x000000ffff0f5224 */ /* 0x000fe400078e0008 */
[--C-:B------:R-:W-:Y:S02]  /*1fa0*/  @P5 IMAD.MOV.U32 R22, RZ, RZ, R21.reuse ;  /* 0x000000ffff165224 */ /* 0x100fe400078e0015 */
[----:B------:R-:W-:Y:S01]  /*1fb0*/  @P4 IMAD.MOV.U32 R15, RZ, RZ, R21 ;  /* 0x000000ffff0f4224 */ /* 0x000fe200078e0015 */
[----:B------:R-:W-:Y:S06]  /*1fc0*/  @!P6 BRA `(.L_x_20) ;  /* 0x00000000002ce947 */ /* 0x000fec0003800000 */
[----:B------:R-:W-:Y:S01]  /*1fd0*/  @P2 IMAD.MOV.U32 R24, RZ, RZ, R3 ;  /* 0x000000ffff182224 */ /* 0x000fe200078e0003 */
[----:B------:R-:W-:Y:S01]  /*1fe0*/  @P1 MOV R24, R4 ;  /* 0x0000000400181202 */ /* 0x000fe20000000f00 */
[----:B------:R-:W-:Y:S01]  /*1ff0*/  @P0 IMAD.MOV.U32 R24, RZ, RZ, R5 ;  /* 0x000000ffff180224 */ /* 0x000fe200078e0005 */
[----:B------:R-:W-:Y:S01]  /*2000*/  ISETP.EQ.AND P0, PT, R23, 0x8, PT ;  /* 0x000000081700780c */ /* 0x000fe20003f02270 */
[----:B------:R-:W-:Y:S01]  /*2010*/  @P3 IMAD.MOV.U32 R24, RZ, RZ, R6 ;  /* 0x000000ffff183224 */ /* 0x000fe200078e0006 */
[----:B------:R-:W-:Y:S01]  /*2020*/  LOP3.LUT R14, R14, 0x1f, RZ, 0xc0, !PT ;  /* 0x0000001f0e0e7812 */ /* 0x000fe200078ec0ff */
[----:B------:R-:W-:Y:S02]  /*2030*/  @P5 IMAD.MOV.U32 R24, RZ, RZ, R7 ;  /* 0x000000ffff185224 */ /* 0x000fe400078e0007 */
[----:B------:R-:W-:Y:S01]  /*2040*/  @P4 IMAD.MOV.U32 R24, RZ, RZ, R8 ;  /* 0x000000ffff184224 */ /* 0x000fe200078e0008 */
[----:B------:R-:W-:-:S07]  /*2050*/  SHF.L.W.U32.HI R22, R15, R14, R22 ;  /* 0x0000000e0f167219 */ /* 0x000fce0000010e16 */
[----:B------:R-:W-:-:S05]  /*2060*/  @P0 IMAD.MOV.U32 R24, RZ, RZ, R21 ;  /* 0x000000ffff180224 */ /* 0x000fca00078e0015 */
[----:B------:R-:W-:-:S07]  /*2070*/  SHF.L.W.U32.HI R15, R24, R14, R15 ;  /* 0x0000000e180f7219 */ /* 0x000fce0000010e0f */
.L_x_20:
[C---:B------:R-:W-:Y:S01]  /*2080*/  SHF.L.W.U32.HI R21, R15.reuse, 0x2, R22 ;  /* 0x000000020f157819 */ /* 0x040fe20000010e16 */
[----:B------:R-:W-:Y:S01]  /*2090*/  UMOV UR4, 0x54442d19 ;  /* 0x54442d1900047882 */ /* 0x000fe20000000000 */
[----:B------:R-:W-:Y:S01]  /*20a0*/  SHF.L.U32 R15, R15, 0x2, RZ ;  /* 0x000000020f0f7819 */ /* 0x000fe200000006ff */
        /* <DEDUP_REMOVED lines=12> */
[----:B0-----:R-:W-:-:S06]  /*2170*/  DMUL R14, R14, UR4 ;  /* 0x000000040e0e7c28 */ /* 0x001fcc0008000000 */
[----:B------:R-:W0:Y:S02]  /*2180*/  F2F.F32.F64 R23, R14 ;  /* 0x0000000e00177310 */ /* 0x000e240000301000 */
[----:B0-----:R-:W-:-:S07]  /*2190*/  FSEL R22, -R23, R23, !P1 ;  /* 0x0000001717167208 */ /* 0x001fce0004800100 */
.L_x_18:
[----:B------:R-:W0:Y:S02]  /*21a0*/  LDC.64 R14, c[0x0][0x390] ;  /* 0x0000e400ff0e7b82 */ /* 0x000e240000000a00 */
[----:B0-----:R-:W-:-:S06]  /*21b0*/  IMAD.WIDE.U32 R14, R11, 0x4, R14 ;  /* 0x000000040b0e7825 */ /* 0x001fcc00078e000e */
[----:B------:R0:W2:Y:S04]  /*21c0*/  LDG.E.STRONG.SYS R14, desc[UR10][R14.64] ;  /* 0x0000000a0e0e7981 */ /* 0x0000a8000c1f5900 */
[----:B------:R-:W2:Y:S01]  /*21d0*/  LDG.E.STRONG.SYS R23, desc[UR10][R12.64] ;  /* 0x0000000a0c177981 */ /* 0x000ea2000c1f5900 */
[C---:B------:R-:W-:Y:S01]  /*21e0*/  LOP3.LUT R25, R21.reuse, 0x1, RZ, 0xc0, !PT ;  /* 0x0000000115197812 */ /* 0x040fe200078ec0ff */
[----:B------:R-:W-:Y:S02]  /*21f0*/  IMAD.MOV.U32 R27, RZ, RZ, 0x37cbac00 ;  /* 0x37cbac00ff1b7424 */ /* 0x000fe400078e00ff */
[----:B------:R-:W-:Y:S01]  /*2200*/  FMUL R24, R22, R22 ;  /* 0x0000001616187220 */ /* 0x000fe20000400000 */
[----:B------:R-:W-:Y:S01]  /*2210*/  VIADD R21, R21, 0x1 ;  /* 0x0000000115157836 */ /* 0x000fe20000000000 */
[----:B------:R-:W-:Y:S01]  /*2220*/  ISETP.NE.U32.AND P0, PT, R25, 0x1, PT ;  /* 0x000000011900780c */ /* 0x000fe20003f05070 */
[----:B------:R-:W-:Y:S01]  /*2230*/  BSSY.RECONVERGENT B1, `(.L_x_21) ;  /* 0x0000070000017945 */ /* 0x000fe20003800200 */
[----:B------:R-:W-:-:S02]  /*2240*/  FFMA R25, R24, R27, -0.0013887860113754868507 ;  /* 0xbab607ed18197423 */ /* 0x000fc4000000001b */
[----:B------:R-:W-:Y:S02]  /*2250*/  FSEL R19, R19, 0.041666727513074874878, !P0 ;  /* 0x3d2aaabb13137808 */ /* 0x000fe40004000000 */
[----:B0-----:R-:W-:Y:S02]  /*2260*/  FSEL R15, -R16, -0.4999999701976776123, !P0 ;  /* 0xbeffffff100f7808 */ /* 0x001fe40004000100 */
[----:B------:R-:W-:Y:S02]  /*2270*/  FSEL R25, R25, -0.00019574658654164522886, P0 ;  /* 0xb94d415319197808 */ /* 0x000fe40000000000 */
[----:B------:R-:W-:-:S03]  /*2280*/  LOP3.LUT P1, RZ, R21, 0x2, RZ, 0xc0, !PT ;  /* 0x0000000215ff7812 */ /* 0x000fc6000782c0ff */
[----:B------:R-:W-:Y:S01]  /*2290*/  FFMA R25, R24, R25, R19 ;  /* 0x0000001918197223 */ /* 0x000fe20000000013 */
[----:B------:R-:W-:-:S03]  /*22a0*/  FSEL R19, R22, 1, !P0 ;  /* 0x3f80000016137808 */ /* 0x000fc60004000000 */
[C---:B------:R-:W-:Y:S02]  /*22b0*/  FFMA R15, R24.reuse, R25, R15 ;  /* 0x00000019180f7223 */ /* 0x040fe4000000000f */
[----:B------:R-:W-:-:S04]  /*22c0*/  FFMA R24, R24, R19, RZ ;  /* 0x0000001318187223 */ /* 0x000fc800000000ff */
[----:B------:R-:W-:-:S04]  /*22d0*/  FFMA R19, R24, R15, R19 ;  /* 0x0000000f18137223 */ /* 0x000fc80000000013 */
[----:B------:R-:W-:Y:S01]  /*22e0*/  @P1 FADD R19, RZ, -R19 ;  /* 0x80000013ff131221 */ /* 0x000fe20000000000 */
[----:B--2---:R-:W-:-:S04]  /*22f0*/  FADD R18, R14, -R23 ;  /* 0x800000170e127221 */ /* 0x004fc80000000000 */
[C---:B------:R-:W-:Y:S01]  /*2300*/  FMUL R23, R18.reuse, 0.63661974668502807617 ;  /* 0x3f22f98312177820 */ /* 0x040fe20000400000 */
        /* <DEDUP_REMOVED lines=12> */
[----:B------:R-:W-:Y:S01]  /*23d0*/  IMAD.MOV.U32 R21, RZ, RZ, RZ ;  /* 0x000000ffff157224 */ /* 0x000fe200078e00ff */
[----:B------:R-:W-:Y:S01]  /*23e0*/  UMOV UR4, URZ ;  /* 0x000000ff00047c82 */ /* 0x000fe20008000000 */
[----:B------:R-:W-:Y:S01]  /*23f0*/  IMAD.MOV.U32 R23, RZ, RZ, RZ ;  /* 0x000000ffff177224 */ /* 0x000fe200078e00ff */
[----:B------:R-:W-:-:S07]  /*2400*/  LOP3.LUT R22, R22, 0x80000000, RZ, 0xfc, !PT ;  /* 0x8000000016167812 */ /* 0x000fce00078efcff */
.L_x_23:
        /* <DEDUP_REMOVED lines=13> */
[----:B------:R-:W-:Y:S01]  /*24e0*/  IADD3.X R21, PT, PT, R15, UR4, RZ, P6, !PT ;  /* 0x000000040f157c10 */ /* 0x000fe2000b7fe4ff */
[--C-:B------:R-:W-:Y:S01]  /*24f0*/  @P0 IMAD.MOV.U32 R3, RZ, RZ, R24.reuse ;  /* 0x000000ffff030224 */ /* 0x100fe200078e0018 */
[----:B------:R-:W-:Y:S01]  /*2500*/  ISETP.NE.AND P6, PT, R23, 0x6, PT ;  /* 0x000000061700780c */ /* 0x000fe20003fc5270 */
[--C-:B------:R-:W-:Y:S01]  /*2510*/  @P4 IMAD.MOV.U32 R5, RZ, RZ, R24.reuse ;  /* 0x000000ffff054224 */ /* 0x100fe200078e0018 */
[----:B------:R-:W-:Y:S01]  /*2520*/  @P5 MOV R4, R24 ;  /* 0x0000001800045202 */ /* 0x000fe20000000f00 */
[--C-:B------:R-:W-:Y:S02]  /*2530*/  @P3 IMAD.MOV.U32 R6, RZ, RZ, R24.reuse ;  /* 0x000000ffff063224 */ /* 0x100fe400078e0018 */
[--C-:B------:R-:W-:Y:S02]  /*2540*/  @P2 IMAD.MOV.U32 R7, RZ, RZ, R24.reuse ;  /* 0x000000ffff072224 */ /* 0x100fe400078e0018 */
[----:B------:R-:W-:-:S06]  /*2550*/  @P1 IMAD.MOV.U32 R8, RZ, RZ, R24 ;  /* 0x000000ffff081224 */ /* 0x000fcc00078e0018 */
[----:B------:R-:W-:Y:S05]  /*2560*/  @P6 BRA `(.L_x_23) ;  /* 0xfffffffc00a86947 */ /* 0x000fea000383ffff */
[----:B------:R-:W-:Y:S01]  /*2570*/  SHF.R.U32.HI R14, RZ, 0x17, R18 ;  /* 0x00000017ff0e7819 */ /* 0x000fe20000011612 */
[----:B------:R-:W-:Y:S03]  /*2580*/  BSSY.RECONVERGENT B2, `(.L_x_24) ;  /* 0x0000028000027945 */ /* 0x000fe60003800200 */
[C---:B------:R-:W-:Y:S02]  /*2590*/  LOP3.LUT R15, R14.reuse, 0xe0, RZ, 0xc0, !PT ;  /* 0x000000e00e0f7812 */ /* 0x040fe400078ec0ff */
[----:B------:R-:W-:-:S03]  /*25a0*/  LOP3.LUT P6, RZ, R14, 0x1f, RZ, 0xc0, !PT ;  /* 0x0000001f0eff7812 */ /* 0x000fc600078cc0ff */
[----:B------:R-:W-:-:S05]  /*25b0*/  VIADD R15, R15, 0xffffff80 ;  /* 0xffffff800f0f7836 */ /* 0x000fca0000000000 */
[----:B------:R-:W-:-:S04]  /*25c0*/  SHF.R.U32.HI R15, RZ, 0x5, R15 ;  /* 0x00000005ff0f7819 */ /* 0x000fc8000001160f */
[----:B------:R-:W-:-:S04]  /*25d0*/  LEA R23, -R15, RZ, 0x2 ;  /* 0x000000ff0f177211 */ /* 0x000fc800078e11ff */
        /* <DEDUP_REMOVED lines=16> */
[--C-:B------:R-:W-:Y:S02]  /*26e0*/  @P0 IMAD.MOV.U32 R22, RZ, RZ, R7.reuse ;  /* 0x000000ffff160224 */ /* 0x100fe400078e0007 */
[----:B------:R-:W-:Y:S01]  /*26f0*/  @P3 IMAD.MOV.U32 R15, RZ, RZ, R7 ;  /* 0x000000ffff0f3224 */ /* 0x000fe200078e0007 */
[----:B------:R-:W-:Y:S01]  /*2700*/  @P5 MOV R15, R8 ;  /* 0x00000008000f5202 */ /* 0x000fe20000000f00 */
[----:B------:R-:W-:Y:S02]  /*2710*/  @P3 IMAD.MOV.U32 R22, RZ, RZ, R8 ;  /* 0x000000ffff163224 */ /* 0x000fe400078e0008 */
[--C-:B------:R-:W-:Y:S02]  /*2720*/  @P5 IMAD.MOV.U32 R22, RZ, RZ, R21.reuse ;  /* 0x000000ffff165224 */ /* 0x100fe400078e0015 */
[----:B------:R-:W-:Y:S01]  /*2730*/  @P4 IMAD.MOV.U32 R15, RZ, RZ, R21 ;  /* 0x000000ffff0f4224 */ /* 0x000fe200078e0015 */
[----:B------:R-:W-:Y:S06]  /*2740*/  @!P6 BRA `(.L_x_25) ;  /* 0x00000000002ce947 */ /* 0x000fec0003800000 */
[----:B------:R-:W-:Y:S01]  /*2750*/  @P2 IMAD.MOV.U32 R24, RZ, RZ, R3 ;  /* 0x000000ffff182224 */ /* 0x000fe200078e0003 */
[----:B------:R-:W-:Y:S01]  /*2760*/  LOP3.LUT R14, R14, 0x1f, RZ, 0xc0, !PT ;  /* 0x0000001f0e0e7812 */ /* 0x000fe200078ec0ff */
[----:B------:R-:W-:Y:S02]  /*2770*/  @P1 IMAD.MOV.U32 R24, RZ, RZ, R4 ;  /* 0x000000ffff181224 */ /* 0x000fe400078e0004 */
[----:B------:R-:W-:Y:S01]  /*2780*/  @P0 IMAD.MOV.U32 R24, RZ, RZ, R5 ;  /* 0x000000ffff180224 */ /* 0x000fe200078e0005 */
[----:B------:R-:W-:Y:S02]  /*2790*/  ISETP.EQ.AND P0, PT, R23, 0x8, PT ;  /* 0x000000081700780c */ /* 0x000fe40003f02270 */
[----:B------:R-:W-:Y:S01]  /*27a0*/  @P3 MOV R24, R6 ;  /* 0x0000000600183202 */ /* 0x000fe20000000f00 */
[----:B------:R-:W-:Y:S01]  /*27b0*/  @P5 IMAD.MOV.U32 R24, RZ, RZ, R7 ;  /* 0x000000ffff185224 */ /* 0x000fe200078e0007 */
[----:B------:R-:W-:Y:S01]  /*27c0*/  SHF.L.W.U32.HI R22, R15, R14, R22 ;  /* 0x0000000e0f167219 */ /* 0x000fe20000010e16 */
[----:B------:R-:W-:-:S08]  /*27d0*/  @P4 IMAD.MOV.U32 R24, RZ, RZ, R8 ;  /* 0x000000ffff184224 */ /* 0x000fd000078e0008 */
[----:B------:R-:W-:-:S05]  /*27e0*/  @P0 IMAD.MOV.U32 R24, RZ, RZ, R21 ;  /* 0x000000ffff180224 */ /* 0x000fca00078e0015 */
[----:B------:R-:W-:-:S07]  /*27f0*/  SHF.L.W.U32.HI R15, R24, R14, R15 ;  /* 0x0000000e180f7219 */ /* 0x000fce0000010e0f */
.L_x_25:
[----:B------:R-:W-:Y:S05]  /*2800*/  BSYNC.RECONVERGENT B2 ;  /* 0x0000000000027941 */ /* 0x000fea0003800200 */
.L_x_24:
[C-C-:B------:R-:W-:Y:S01]  /*2810*/  SHF.L.W.U32.HI R23, R15.reuse, 0x2, R22.reuse ;  /* 0x000000020f177819 */ /* 0x140fe20000010e16 */
[----:B------:R-:W-:Y:S01]  /*2820*/  IMAD.SHL.U32 R15, R15, 0x4, RZ ;  /* 0x000000040f0f7824 */ /* 0x000fe200078e00ff */
[----:B------:R-:W-:Y:S01]  /*2830*/  UMOV UR4, 0x54442d19 ;  /* 0x54442d1900047882 */ /* 0x000fe20000000000 */
[----:B------:R-:W-:Y:S01]  /*2840*/  UMOV UR5, 0x3bf921fb ;  /* 0x3bf921fb00057882 */ /* 0x000fe20000000000 */
[----:B------:R-:W-:Y:S02]  /*2850*/  SHF.R.S32.HI R24, RZ, 0x1f, R23 ;  /* 0x0000001fff187819 */ /* 0x000fe40000011417 */
[----:B------:R-:W-:Y:S02]  /*2860*/  SHF.R.U32.HI R22, RZ, 0x1e, R22 ;  /* 0x0000001eff167819 */ /* 0x000fe40000011616 */
[C---:B------:R-:W-:Y:S02]  /*2870*/  LOP3.LUT R14, R24.reuse, R15, RZ, 0x3c, !PT ;  /* 0x0000000f180e7212 */ /* 0x040fe400078e3cff */
[----:B------:R-:W-:-:S02]  /*2880*/  LOP3.LUT R15, R24, R23, RZ, 0x3c, !PT ;  /* 0x00000017180f7212 */ /* 0x000fc400078e3cff */
[----:B------:R-:W-:Y:S02]  /*2890*/  ISETP.GE.AND P0, PT, R18, RZ, PT ;  /* 0x000000ff1200720c */ /* 0x000fe40003f06270 */
[C---:B------:R-:W-:Y:S02]  /*28a0*/  LOP3.LUT R18, R23.reuse, R18, RZ, 0x3c, !PT ;  /* 0x0000001217127212 */ /* 0x040fe400078e3cff */
[----:B------:R-:W0:Y:S01]  /*28b0*/  I2F.F64.S64 R14, R14 ;  /* 0x0000000e000e7312 */ /* 0x000e220000301c00 */
[----:B------:R-:W-:Y:S02]  /*28c0*/  LEA.HI R23, R23, R22, RZ, 0x1 ;  /* 0x0000001617177211 */ /* 0x000fe400078f08ff */
[----:B------:R-:W-:-:S03]  /*28d0*/  ISETP.GE.AND P1, PT, R18, RZ, PT ;  /* 0x000000ff1200720c */ /* 0x000fc60003f26270 */
[----:B------:R-:W-:-:S05]  /*28e0*/  IMAD.MOV R18, RZ, RZ, -R23 ;  /* 0x000000ffff127224 */ /* 0x000fca00078e0a17 */
[----:B------:R-:W-:Y:S01]  /*28f0*/  @!P0 MOV R23, R18 ;  /* 0x0000001200178202 */ /* 0x000fe20000000f00 */
[----:B0-----:R-:W-:-:S06]  /*2900*/  DMUL R14, R14, UR4 ;  /* 0x000000040e0e7c28 */ /* 0x001fcc0008000000 */
[----:B------:R-:W0:Y:S02]  /*2910*/  F2F.F32.F64 R21, R14 ;  /* 0x0000000e00157310 */ /* 0x000e240000301000 */
[----:B0-----:R-:W-:-:S07]  /*2920*/  FSEL R21, -R21, R21, !P1 ;  /* 0x0000001515157208 */ /* 0x001fce0004800100 */
.L_x_22:
[----:B------:R-:W-:Y:S05]  /*2930*/  BSYNC.RECONVERGENT B1 ;  /* 0x0000000000017941 */ /* 0x000fea0003800200 */
.L_x_21:
[----:B------:R-:W-:Y:S02]  /*2940*/  IMAD.MOV.U32 R14, RZ, RZ, 0x37cbac00 ;  /* 0x37cbac00ff0e7424 */ /* 0x000fe400078e00ff */
[----:B------:R-:W-:Y:S01]  /*2950*/  FMUL R15, R21, R21 ;  /* 0x00000015150f7220 */ /* 0x000fe20000400000 */
[----:B------:R-:W-:Y:S01]  /*2960*/  LOP3.LUT R18, R23, 0x1, RZ, 0xc0, !PT ;  /* 0x0000000117127812 */ /* 0x000fe200078ec0ff */
[----:B------:R-:W-:Y:S02]  /*2970*/  IMAD.MOV.U32 R22, RZ, RZ, 0x3c0885e4 ;  /* 0x3c0885e4ff167424 */ /* 0x000fe400078e00ff */
[----:B------:R-:W-:Y:S01]  /*2980*/  FMUL R19, R10, R19 ;  /* 0x000000130a137220 */ /* 0x000fe20000400000 */
[----:B------:R-:W-:Y:S01]  /*2990*/  FFMA R14, R15, R14, -0.0013887860113754868507 ;  /* 0xbab607ed0f0e7423 */ /* 0x000fe2000000000e */
[----:B------:R-:W-:Y:S01]  /*29a0*/  ISETP.NE.U32.AND P0, PT, R18, 0x1, PT ;  /* 0x000000011200780c */ /* 0x000fe20003f05070 */
[----:B------:R-:W-:Y:S01]  /*29b0*/  VIADD R23, R23, 0x1 ;  /* 0x0000000117177836 */ /* 0x000fe20000000000 */
[----:B------:R-:W0:Y:S01]  /*29c0*/  S2UR UR5, SR_CgaCtaId ;  /* 0x00000000000579c3 */ /* 0x000e220000008800 */
[----:B------:R-:W-:Y:S01]  /*29d0*/  VIADD R11, R11, 0x1 ;  /* 0x000000010b0b7836 */ /* 0x000fe20000000000 */
[----:B------:R-:W-:Y:S01]  /*29e0*/  FSEL R18, R14, -0.00019574658654164522886, P0 ;  /* 0xb94d41530e127808 */ /* 0x000fe20000000000 */
[----:B------:R-:W-:Y:S01]  /*29f0*/  UMOV UR4, 0x400 ;  /* 0x0000040000047882 */ /* 0x000fe20000000000 */
[----:B------:R-:W-:-:S02]  /*2a00*/  FSEL R22, R22, 0.041666727513074874878, !P0 ;  /* 0x3d2aaabb16167808 */ /* 0x000fc40004000000 */
[----:B------:R-:W-:Y:S02]  /*2a10*/  LOP3.LUT P1, RZ, R23, 0x2, RZ, 0xc0, !PT ;  /* 0x0000000217ff7812 */ /* 0x000fe4000782c0ff */
[----:B------:R-:W-:Y:S01]  /*2a20*/  FSEL R14, R21, 1, !P0 ;  /* 0x3f800000150e7808 */ /* 0x000fe20004000000 */
[C---:B------:R-:W-:Y:S01]  /*2a30*/  FFMA R18, R15.reuse, R18, R22 ;  /* 0x000000120f127223 */ /* 0x040fe20000000016 */
[----:B------:R-:W-:Y:S01]  /*2a40*/  FSEL R23, -R16, -0.4999999701976776123, !P0 ;  /* 0xbeffffff10177808 */ /* 0x000fe20004000100 */
[----:B------:R-:W-:Y:S02]  /*2a50*/  IMAD.MOV.U32 R16, RZ, RZ, 0x3f000000 ;  /* 0x3f000000ff107424 */ /* 0x000fe400078e00ff */
[C---:B------:R-:W-:Y:S02]  /*2a60*/  FFMA R21, R15.reuse, R14, RZ ;  /* 0x0000000e0f157223 */ /* 0x040fe400000000ff */
[----:B------:R-:W-:-:S04]  /*2a70*/  FFMA R18, R15, R18, R23 ;  /* 0x000000120f127223 */ /* 0x000fc80000000017 */
[----:B------:R-:W-:-:S04]  /*2a80*/  FFMA R14, R21, R18, R14 ;  /* 0x00000012150e7223 */ /* 0x000fc8000000000e */
[----:B------:R-:W-:Y:S01]  /*2a90*/  @P1 FADD R14, RZ, -R14 ;  /* 0x8000000eff0e1221 */ /* 0x000fe20000000000 */
[----:B0-----:R-:W-:-:S03]  /*2aa0*/  ULEA UR4, UR5, UR4, 0x18 ;  /* 0x0000000405047291 */ /* 0x001fc6000f8ec0ff */
[----:B------:R-:W-:-:S04]  /*2ab0*/  FMUL R14, R14, R19 ;  /* 0x000000130e0e7220 */ /* 0x000fc80000400000 */
[----:B------:R-:W-:-:S04]  /*2ac0*/  FFMA R17, R9, R17, R14 ;  /* 0x0000001109117223 */ /* 0x000fc8000000000e */
[C---:B------:R-:W-:Y:S01]  /*2ad0*/  FFMA R14, |R17|.reuse, -R16, 0.5 ;  /* 0x3f000000110e7423 */ /* 0x040fe20000000a10 */
[C---:B------:R-:W-:Y:S02]  /*2ae0*/  FSETP.NEU.AND P1, PT, |R17|.reuse, 1, PT ;  /* 0x3f8000001100780b */ /* 0x040fe40003f2d200 */
[----:B------:R-:W-:Y:S01]  /*2af0*/  FSETP.GT.AND P0, PT, |R17|, 0.56000000238418579102, PT ;  /* 0x3f0f5c291100780b */ /* 0x000fe20003f04200 */
[----:B------:R-:W0:Y:S02]  /*2b00*/  MUFU.RSQ R15, R14 ;  /* 0x0000000e000f7308 */ /* 0x000e240000001400 */
[----:B0-----:R-:W-:Y:S01]  /*2b10*/  FMUL R16, R14, R15 ;  /* 0x0000000f0e107220 */ /* 0x001fe20000400000 */
[----:B------:R-:W-:-:S04]  /*2b20*/  FMUL R15, R15, -0.5 ;  /* 0xbf0000000f0f7820 */ /* 0x000fc80000400000 */
[----:B------:R-:W-:-:S04]  /*2b30*/  FFMA R15, R16, R15, 0.5 ;  /* 0x3f000000100f7423 */ /* 0x000fc8000000000f */
[----:B------:R-:W-:-:S05]  /*2b40*/  FFMA R15, R16, R15, R16 ;  /* 0x0000000f100f7223 */ /* 0x000fca0000000010 */
[----:B------:R-:W-:Y:S01]  /*2b50*/  FSEL R16, R15, RZ, P1 ;  /* 0x000000ff0f107208 */ /* 0x000fe20000800000 */
[----:B------:R-:W-:Y:S01]  /*2b60*/  IMAD.MOV.U32 R15, RZ, RZ, 0x3d10ecef ;  /* 0x3d10ecefff0f7424 */ /* 0x000fe200078e00ff */
[----:B------:R-:W-:Y:S02]  /*2b70*/  FSETP.GT.AND P1, PT, R17, 0.56000000238418579102, PT ;  /* 0x3f0f5c291100780b */ /* 0x000fe40003f24000 */
[----:B------:R-:W-:-:S04]  /*2b80*/  FSEL R16, R16, |R17|, P0 ;  /* 0x4000001110107208 */ /* 0x000fc80000000000 */
[----:B------:R-:W-:Y:S01]  /*2b90*/  LOP3.LUT R16, R16, 0x80000000, R17, 0xb8, !PT ;  /* 0x8000000010107812 */ /* 0x000fe200078eb811 */
[----:B------:R-:W-:-:S04]  /*2ba0*/  HFMA2 R17, -RZ, RZ, 1.9599609375, 20144 ;  /* 0x3fd774ebff117431 */ /* 0x000fc800000001ff */
[----:B------:R-:W-:-:S04]  /*2bb0*/  FMUL R14, R16, R16 ;  /* 0x00000010100e7220 */ /* 0x000fc80000400000 */
[----:B------:R-:W-:-:S04]  /*2bc0*/  FFMA R15, R14, R15, 0.016980519518256187439 ;  /* 0x3c8b1abb0e0f7423 */ /* 0x000fc8000000000f */
[----:B------:R-:W-:-:S04]  /*2bd0*/  FFMA R15, R14, R15, 0.030762933194637298584 ;  /* 0x3cfc028c0e0f7423 */ /* 0x000fc8000000000f */
[----:B------:R-:W-:-:S04]  /*2be0*/  FFMA R15, R14, R15, 0.044709417968988418579 ;  /* 0x3d3721390e0f7423 */ /* 0x000fc8000000000f */
[----:B------:R-:W-:-:S04]  /*2bf0*/  FFMA R15, R14, R15, 0.074989043176174163818 ;  /* 0x3d9993db0e0f7423 */ /* 0x000fc8000000000f */
[----:B------:R-:W-:-:S04]  /*2c00*/  FFMA R15, R14, R15, 0.16666707396507263184 ;  /* 0x3e2aaac60e0f7423 */ /* 0x000fc8000000000f */
[----:B------:R-:W-:-:S04]  /*2c10*/  FMUL R15, R14, R15 ;  /* 0x0000000f0e0f7220 */ /* 0x000fc80000400000 */
[----:B------:R-:W-:-:S05]  /*2c20*/  FFMA R15, R16, R15, R16 ;  /* 0x0000000f100f7223 */ /* 0x000fca0000000010 */
[----:B------:R-:W-:-:S05]  /*2c30*/  FSEL R14, R15, -R15, P0 ;  /* 0x8000000f0f0e7208 */ /* 0x000fca0000000000 */
[----:B------:R-:W-:-:S04]  /*2c40*/  @!P1 FFMA R15, R17, 0.93318945169448852539, R14 ;  /* 0x3f6ee581110f9823 */ /* 0x000fc8000000000e */
[----:B------:R-:W-:Y:S01]  /*2c50*/  @P0 FADD R15, R15, R15 ;  /* 0x0000000f0f0f0221 */ /* 0x000fe20000000000 */
[----:B------:R-:W-:-:S03]  /*2c60*/  ISETP.NE.AND P0, PT, R11, 0x186a0, PT ;  /* 0x000186a00b00780c */ /* 0x000fc60003f05270 */
[----:B------:R-:W-:-:S06]  /*2c70*/  FMUL.M4 R15, R15, 57 ;  /* 0x426400000f0f7820 */ /* 0x000fcc0000600000 */
[----:B------:R-:W0:Y:S02]  /*2c80*/  F2I.TRUNC.NTZ R15, R15 ;  /* 0x0000000f000f7305 */ /* 0x000e24000020f100 */
[----:B0-----:R-:W-:-:S05]  /*2c90*/  LEA R14, R15, UR4, 0x2 ;  /* 0x000000040f0e7c11 */ /* 0x001fca000f8e10ff */
[----:B------:R0:W-:Y:S01]  /*2ca0*/  ATOMS.POPC.INC.32 RZ, [R14+URZ] ;  /* 0x000000000eff7f8c */ /* 0x0001e2000d8000ff */
[----:B------:R-:W-:Y:S05]  /*2cb0*/  @P0 BRA `(.L_x_26) ;  /* 0xffffffe400dc0947 */ /* 0x000fea000383ffff */
[----:B------:R-:W-:-:S13]  /*2cc0*/  ISETP.NE.AND P0, PT, R2, 0x1869f, PT ;  /* 0x0001869f0200780c */ /* 0x000fda0003f05270 */
[----:B------:R-:W-:Y:S05]  /*2cd0*/  @!P0 BRA `(.L_x_14) ;  /* 0x0000004000748947 */ /* 0x000fea0003800000 */
[----:B------:R-:W1:Y:S01]  /*2ce0*/  LDC.64 R12, c[0x0][0x398] ;  /* 0x0000e600ff0c7b82 */ /* 0x000e620000000a00 */
[C---:B------:R-:W-:Y:S01]  /*2cf0*/  VIMNMX R11, PT, PT, R2.reuse, 0x1869e, !PT ;  /* 0x0001869e020b7848 */ /* 0x040fe20007fe0100 */
[----:B-1----:R-:W-:-:S07]  /*2d00*/  IMAD.WIDE R12, R2, 0x4, R12 ;  /* 0x00000004020c7825 */ /* 0x002fce00078e020c */
.L_x_67:
[----:B-1----:R-:W1:Y:S02]  /*2d10*/  LDC.64 R16, c[0x0][0x388] ;  /* 0x0000e200ff107b82 */ /* 0x002e640000000a00 */
[----:B-1----:R-:W-:-:S05]  /*2d20*/  IMAD.WIDE R16, R2, 0x4, R16 ;  /* 0x0000000402107825 */ /* 0x002fca00078e0210 */
[----:B------:R-:W2:Y:S01]  /*2d30*/  LDG.E.STRONG.SYS R18, desc[UR10][R16.64+0x4] ;  /* 0x0000040a10127981 */ /* 0x000ea2000c1f5900 */
[----:B------:R-:W-:Y:S01]  /*2d40*/  BSSY.RECONVERGENT B1, `(.L_x_27) ;  /* 0x0000068000017945 */ /* 0x000fe20003800200 */
[C---:B--2---:R-:W-:Y:S01]  /*2d50*/  FMUL R22, R18.reuse, 0.63661974668502807617 ;  /* 0x3f22f98312167820 */ /* 0x044fe20000400000 */
[----:B------:R-:W-:-:S05]  /*2d60*/  FSETP.GE.AND P0, PT, |R18|, 105615, PT ;  /* 0x47ce47801200780b */ /* 0x000fca0003f06200 */
[----:B------:R-:W1:Y:S02]  /*2d70*/  F2I.NTZ R22, R22 ;  /* 0x0000001600167305 */ /* 0x000e640000203100 */
[----:B-1----:R-:W-:-:S05]  /*2d80*/  I2FP.F32.S32 R15, R22 ;  /* 0x00000016000f7245 */ /* 0x002fca0000201400 */
[----:B0-----:R-:W-:-:S04]  /*2d90*/  FFMA R14, R15, -1.5707962512969970703, R18 ;  /* 0xbfc90fda0f0e7823 */ /* 0x001fc80000000012 */
[----:B------:R-:W-:-:S04]  /*2da0*/  FFMA R14, R15, -7.5497894158615963534e-08, R14 ;  /* 0xb3a221680f0e7823 */ /* 0x000fc8000000000e */
[----:B------:R-:W-:Y:S01]  /*2db0*/  FFMA R24, R15, -5.3903029534742383927e-15, R14 ;  /* 0xa7c234c50f187823 */ /* 0x000fe2000000000e */
[----:B------:R-:W-:Y:S06]  /*2dc0*/  @!P0 BRA `(.L_x_28) ;  /* 0x00000004007c8947 */ /* 0x000fec0003800000 */
[----:B------:R-:W-:-:S13]  /*2dd0*/  FSETP.NEU.AND P0, PT, |R18|, +INF , PT ;  /* 0x7f8000001200780b */ /* 0x000fda0003f0d200 */
[----:B------:R-:W-:Y:S01]  /*2de0*/  @!P0 FMUL R24, RZ, R18 ;  /* 0x00000012ff188220 */ /* 0x000fe20000400000 */
[----:B------:R-:W-:Y:S01]  /*2df0*/  @!P0 IMAD.MOV.U32 R22, RZ, RZ, RZ ;  /* 0x000000ffff168224 */ /* 0x000fe200078e00ff */
[----:B------:R-:W-:Y:S06]  /*2e00*/  @!P0 BRA `(.L_x_28) ;  /* 0x00000004006c8947 */ /* 0x000fec0003800000 */
[----:B------:R-:W-:Y:S01]  /*2e10*/  IMAD.SHL.U32 R14, R18, 0x100, RZ ;  /* 0x00000100120e7824 */ /* 0x000fe200078e00ff */
[----:B------:R-:W0:Y:S01]  /*2e20*/  LDCU.64 UR6, c[0x4][URZ] ;  /* 0x01000000ff0677ac */ /* 0x000e220008000a00 */
[----:B------:R-:W-:Y:S02]  /*2e30*/  IMAD.MOV.U32 R19, RZ, RZ, RZ ;  /* 0x000000ffff137224 */ /* 0x000fe400078e00ff */
[----:B------:R-:W-:Y:S01]  /*2e40*/  IMAD.MOV.U32 R22, RZ, RZ, RZ ;  /* 0x000000ffff167224 */ /* 0x000fe200078e00ff */
[----:B------:R-:W-:Y:S01]  /*2e50*/  LOP3.LUT R23, R14, 0x80000000, RZ, 0xfc, !PT ;  /* 0x800000000e177812 */ /* 0x000fe200078efcff */
[----:B------:R-:W-:Y:S01]  /*2e60*/  UMOV UR5, URZ ;  /* 0x000000ff00057c82 */ /* 0x000fe20008000000 */
[----:B------:R-:W-:-:S05]  /*2e70*/  UMOV UR4, URZ ;  /* 0x000000ff00047c82 */ /* 0x000fca0008000000 */
.L_x_29:
[----:B0-----:R-:W-:Y:S01]  /*2e80*/  MOV R14, UR6 ;  /* 0x00000006000e7c02 */ /* 0x001fe20008000f00 */
        /* <DEDUP_REMOVED lines=36> */
[----:B------:R-:W-:Y:S01]  /*30d0*/  @P3 IMAD.MOV.U32 R21, RZ, RZ, R3 ;  /* 0x000000ffff153224 */ /* 0x000fe200078e0003 */
[C---:B------:R-:W-:Y:S01]  /*30e0*/  ISETP.EQ.AND P3, PT, R23.reuse, -0x4, PT ;  /* 0xfffffffc1700780c */ /* 0x040fe20003f62270 */
[--C-:B------:R-:W-:Y:S01]  /*30f0*/  @P4 IMAD.MOV.U32 R21, RZ, RZ, R4.reuse ;  /* 0x000000ffff154224 */ /* 0x100fe200078e0004 */
[----:B------:R-:W-:Y:S01]  /*3100*/  @P4 MOV R15, R3 ;  /* 0x00000003000f4202 */ /* 0x000fe20000000f00 */
[----:B------:R-:W-:Y:S01]  /*3110*/  @P2 IMAD.MOV.U32 R15, RZ, RZ, R4 ;  /* 0x000000ffff0f2224 */ /* 0x000fe200078e0004 */
[----:B------:R-:W-:Y:S01]  /*3120*/  ISETP.EQ.AND P4, PT, R23, 0x4, PT ;  /* 0x000000041700780c */ /* 0x000fe20003f82270 */
[--C-:B------:R-:W-:Y:S02]  /*3130*/  @P2 IMAD.MOV.U32 R21, RZ, RZ, R5.reuse ;  /* 0x000000ffff152224 */ /* 0x100fe400078e0005 */
[----:B------:R-:W-:Y:S01]  /*3140*/  @P1 IMAD.MOV.U32 R15, RZ, RZ, R5 ;  /* 0x000000ffff0f1224 */ /* 0x000fe200078e0005 */
[----:B------:R-:W-:Y:S01]  /*3150*/  @P0 MOV R15, R6 ;  /* 0x00000006000f0202 */ /* 0x000fe20000000f00 */
[----:B------:R-:W-:-:S02]  /*3160*/  @P1 IMAD.MOV.U32 R21, RZ, RZ, R6 ;  /* 0x000000ffff151224 */ /* 0x000fc400078e0006 */
        /* <DEDUP_REMOVED lines=18> */
.L_x_31:
[----:B------:R-:W-:Y:S05]  /*3290*/  BSYNC.RECONVERGENT B2 ;  /* 0x0000000000027941 */ /* 0x000fea0003800200 */
.L_x_30:
        /* <DEDUP_REMOVED lines=18> */
.L_x_28:
[----:B------:R-:W-:Y:S05]  /*33c0*/  BSYNC.RECONVERGENT B1 ;  /* 0x0000000000017941 */ /* 0x000fea0003800200 */
.L_x_27:
[----:B------:R-:W2:Y:S01]  /*33d0*/  LDG.E.STRONG.SYS R16, desc[UR10][R16.64+0x4] ;  /* 0x0000040a10107981 */ /* 0x000ea2000c1f5900 */
[----:B------:R-:W-:Y:S02]  /*33e0*/  IMAD.MOV.U32 R18, RZ, RZ, 0x37cbac00 ;  /* 0x37cbac00ff127424 */ /* 0x000fe400078e00ff */
[----:B------:R-:W-:Y:S01]  /*33f0*/  FMUL R15, R24, R24 ;  /* 0x00000018180f7220 */ /* 0x000fe20000400000 */
[C---:B------:R-:W-:Y:S01]  /*3400*/  LOP3.LUT R14, R22.reuse, 0x1, RZ, 0xc0, !PT ;  /* 0x00000001160e7812 */ /* 0x040fe200078ec0ff */
[----:B------:R-:W-:Y:S01]  /*3410*/  IMAD.MOV.U32 R19, RZ, RZ, 0x3d2aaabb ;  /* 0x3d2aaabbff137424 */ /* 0x000fe200078e00ff */
[----:B------:R-:W-:Y:S01]  /*3420*/  LOP3.LUT P1, RZ, R22, 0x2, RZ, 0xc0, !PT ;  /* 0x0000000216ff7812 */ /* 0x000fe2000782c0ff */
[----:B------:R-:W-:Y:S01]  /*3430*/  FFMA R21, R15, R18, -0.0013887860113754868507 ;  /* 0xbab607ed0f157423 */ /* 0x000fe20000000012 */
[----:B------:R-:W-:Y:S01]  /*3440*/  ISETP.NE.U32.AND P0, PT, R14, 0x1, PT ;  /* 0x000000010e00780c */ /* 0x000fe20003f05070 */
[----:B------:R-:W-:Y:S03]  /*3450*/  BSSY.RECONVERGENT B1, `(.L_x_32) ;  /* 0x0000073000017945 */ /* 0x000fe60003800200 */
[----:B------:R-:W-:Y:S01]  /*3460*/  FSEL R14, R21, -0.00019574658654164522886, !P0 ;  /* 0xb94d4153150e7808 */ /* 0x000fe20004000000 */
[----:B------:R-:W-:Y:S01]  /*3470*/  IMAD.MOV.U32 R21, RZ, RZ, 0x3effffff ;  /* 0x3effffffff157424 */ /* 0x000fe200078e00ff */
[----:B------:R-:W-:-:S02]  /*3480*/  FSEL R26, R19, 0.0083327032625675201416, !P0 ;  /* 0x3c0885e4131a7808 */ /* 0x000fc40004000000 */
[----:B------:R-:W-:-:S03]  /*3490*/  FSEL R22, R24, 1, P0 ;  /* 0x3f80000018167808 */ /* 0x000fc60000000000 */
[----:B------:R-:W-:Y:S01]  /*34a0*/  FFMA R14, R15, R14, R26 ;  /* 0x0000000e0f0e7223 */ /* 0x000fe2000000001a */
[----:B------:R-:W-:-:S05]  /*34b0*/  FSEL R26, -R21, -0.16666662693023681641, !P0 ;  /* 0xbe2aaaa8151a7808 */ /* 0x000fca0004000100 */
        /* <DEDUP_REMOVED lines=14> */
[----:B------:R-:W-:Y:S01]  /*35a0*/  @!P0 MOV R23, RZ ;  /* 0x000000ff00178202 */ /* 0x000fe20000000f00 */
[----:B------:R-:W-:Y:S06]  /*35b0*/  @!P0 BRA `(.L_x_33) ;  /* 0x0000000400708947 */ /* 0x000fec0003800000 */
[----:B------:R-:W-:Y:S01]  /*35c0*/  IMAD.SHL.U32 R24, R16, 0x100, RZ ;  /* 0x0000010010187824 */ /* 0x000fe200078e00ff */
[----:B------:R-:W-:Y:S01]  /*35d0*/  UMOV UR4, URZ ;  /* 0x000000ff00047c82 */ /* 0x000fe20008000000 */
[----:B------:R-:W-:Y:S02]  /*35e0*/  IMAD.MOV.U32 R17, RZ, RZ, RZ ;  /* 0x000000ffff117224 */ /* 0x000fe400078e00ff */
[----:B------:R-:W-:Y:S01]  /*35f0*/  IMAD.MOV.U32 R23, RZ, RZ, RZ ;  /* 0x000000ffff177224 */ /* 0x000fe200078e00ff */
[----:B------:R-:W-:-:S07]  /*3600*/  LOP3.LUT R24, R24, 0x80000000, RZ, 0xfc, !PT ;  /* 0x8000000018187812 */ /* 0x000fce00078efcff */
.L_x_34:
[----:B------:R-:W0:Y:S02]  /*3610*/  LDC.64 R14, c[0x4][RZ] ;  /* 0x01000000ff0e7b82 */ /* 0x000e240000000a00 */
[----:B0-----:R-:W-:-:S06]  /*3620*/  IMAD.WIDE.U32 R14, R23, 0x4, R14 ;  /* 0x00000004170e7825 */ /* 0x001fcc00078e000e */
[----:B------:R-:W2:Y:S01]  /*3630*/  LDG.E.CONSTANT R15, desc[UR10][R14.64] ;  /* 0x0000000a0e0f7981 */ /* 0x000ea2000c1e9900 */
[C---:B------:R-:W-:Y:S01]  /*3640*/  IMAD.SHL.U32 R25, R23.reuse, 0x4, RZ ;  /* 0x0000000417197824 */ /* 0x040fe200078e00ff */
[----:B------:R-:W-:-:S04]  /*3650*/  IADD3 R23, PT, PT, R23, 0x1, RZ ;  /* 0x0000000117177810 */ /* 0x000fc80007ffe0ff */
        /* <DEDUP_REMOVED lines=36> */
[--C-:B------:R-:W-:Y:S01]  /*38a0*/  @P2 IMAD.MOV.U32 R23, RZ, RZ, R5.reuse ;  /* 0x000000ffff172224 */ /* 0x100fe200078e0005 */
[----:B------:R-:W-:Y:S01]  /*38b0*/  @P1 MOV R23, R6 ;  /* 0x0000000600171202 */ /* 0x000fe20000000f00 */
[----:B------:R-:W-:Y:S02]  /*38c0*/  @P1 IMAD.MOV.U32 R24, RZ, RZ, R5 ;  /* 0x000000ffff181224 */ /* 0x000fe400078e0005 */
[----:B------:R-:W-:-:S02]  /*38d0*/  @P0 IMAD.MOV.U32 R24, RZ, RZ, R6 ;  /* 0x000000ffff180224 */ /* 0x000fc400078e0006 */
[--C-:B------:R-:W-:Y:S02]  /*38e0*/  @P0 IMAD.MOV.U32 R23, RZ, RZ, R7.reuse ;  /* 0x000000ffff170224 */ /* 0x100fe400078e0007 */
[----:B------:R-:W-:Y:S01]  /*38f0*/  @P3 IMAD.MOV.U32 R24, RZ, RZ, R7 ;  /* 0x000000ffff183224 */ /* 0x000fe200078e0007 */
[----:B------:R-:W-:Y:S01]  /*3900*/  @P5 MOV R24, R8 ;  /* 0x0000000800185202 */ /* 0x000fe20000000f00 */
[----:B------:R-:W-:Y:S02]  /*3910*/  @P3 IMAD.MOV.U32 R23, RZ, RZ, R8 ;  /* 0x000000ffff173224 */ /* 0x000fe400078e0008 */
[--C-:B------:R-:W-:Y:S02]  /*3920*/  @P5 IMAD.MOV.U32 R23, RZ, RZ, R17.reuse ;  /* 0x000000ffff175224 */ /* 0x100fe400078e0011 */
[----:B------:R-:W-:Y:S01]  /*3930*/  @P4 IMAD.MOV.U32 R24, RZ, RZ, R17 ;  /* 0x000000ffff184224 */ /* 0x000fe200078e0011 */
[----:B------:R-:W-:Y:S06]  /*3940*/  @!P6 BRA `(.L_x_36) ;  /* 0x000000000040e947 */ /* 0x000fec0003800000 */
[----:B------:R-:W-:Y:S02]  /*3950*/  SHF.R.U32.HI R15, RZ, 0x17, R16 ;  /* 0x00000017ff0f7819 */ /* 0x000fe40000011610 */
[----:B------:R-:W-:Y:S02]  /*3960*/  LOP3.LUT R14, R14, 0x1f, RZ, 0xc0, !PT ;  /* 0x0000001f0e0e7812 */ /* 0x000fe400078ec0ff */
[----:B------:R-:W-:Y:S02]  /*3970*/  LOP3.LUT R15, R15, 0xe0, RZ, 0xc0, !PT ;  /* 0x000000e00f0f7812 */ /* 0x000fe400078ec0ff */
[----:B------:R-:W-:-:S03]  /*3980*/  SHF.L.W.U32.HI R23, R24, R14, R23 ;  /* 0x0000000e18177219 */ /* 0x000fc60000010e17 */
[----:B------:R-:W-:Y:S02]  /*3990*/  VIADD R25, R15, 0xffffff80 ;  /* 0xffffff800f197836 */ /* 0x000fe40000000000 */
[----:B------:R-:W-:Y:S01]  /*39a0*/  @P2 IMAD.MOV.U32 R15, RZ, RZ, R3 ;  /* 0x000000ffff0f2224 */ /* 0x000fe200078e0003 */
[----:B------:R-:W-:Y:S01]  /*39b0*/  @P1 MOV R15, R4 ;  /* 0x00000004000f1202 */ /* 0x000fe20000000f00 */
[----:B------:R-:W-:Y:S01]  /*39c0*/  @P0 IMAD.MOV.U32 R15, RZ, RZ, R5 ;  /* 0x000000ffff0f0224 */ /* 0x000fe200078e0005 */
[----:B------:R-:W-:Y:S01]  /*39d0*/  SHF.R.U32.HI R25, RZ, 0x5, R25 ;  /* 0x00000005ff197819 */ /* 0x000fe20000011619 */
[----:B------:R-:W-:Y:S02]  /*39e0*/  @P3 IMAD.MOV.U32 R15, RZ, RZ, R6 ;  /* 0x000000ffff0f3224 */ /* 0x000fe400078e0006 */
[----:B------:R-:W-:Y:S01]  /*39f0*/  @P5 IMAD.MOV.U32 R15, RZ, RZ, R7 ;  /* 0x000000ffff0f5224 */ /* 0x000fe200078e0007 */
[----:B------:R-:W-:Y:S01]  /*3a00*/  @P4 MOV R15, R8 ;  /* 0x00000008000f4202 */ /* 0x000fe20000000f00 */
[----:B------:R-:W-:-:S05]  /*3a10*/  IMAD.U32 R25, R25, -0x4, RZ ;  /* 0xfffffffc19197824 */ /* 0x000fca00078e00ff */
[----:B------:R-:W-:-:S13]  /*3a20*/  ISETP.EQ.AND P0, PT, R25, 0x8, PT ;  /* 0x000000081900780c */ /* 0x000fda0003f02270 */
[----:B------:R-:W-:-:S05]  /*3a30*/  @P0 IMAD.MOV.U32 R15, RZ, RZ, R17 ;  /* 0x000000ffff0f0224 */ /* 0x000fca00078e0011 */
[----:B------:R-:W-:-:S07]  /*3a40*/  SHF.L.W.U32.HI R24, R15, R14, R24 ;  /* 0x0000000e0f187219 */ /* 0x000fce0000010e18 */
.L_x_36:
[----:B------:R-:W-:Y:S05]  /*3a50*/  BSYNC.RECONVERGENT B2 ;  /* 0x0000000000027941 */ /* 0x000fea0003800200 */
.L_x_35:
        /* <DEDUP_REMOVED lines=18> */
.L_x_33:
[----:B------:R-:W-:Y:S05]  /*3b80*/  BSYNC.RECONVERGENT B1 ;  /* 0x0000000000017941 */ /* 0x000fea0003800200 */
.L_x_32:
[----:B------:R-:W0:Y:S01]  /*3b90*/  LDC.64 R16, c[0x0][0x380] ;  /* 0x0000e000ff107b82 */ /* 0x000e220000000a00 */
[----:B------:R-:W1:Y:S02]  /*3ba0*/  LDCU UR4, c[0x0][0x360] ;  /* 0x00006c00ff0477ac */ /* 0x000e640008000800 */
[----:B-1----:R-:W-:Y:S02]  /*3bb0*/  IMAD R25, R20, UR4, R0 ;  /* 0x0000000414197c24 */ /* 0x002fe4000f8e0200 */
[----:B0-----:R-:W-:-:S04]  /*3bc0*/  IMAD.WIDE R14, R2, 0x4, R16 ;  /* 0x00000004020e7825 */ /* 0x001fc800078e0210 */
[----:B------:R-:W-:Y:S02]  /*3bd0*/  IMAD.WIDE R16, R25, 0x4, R16 ;  /* 0x0000000419107825 */ /* 0x000fe400078e0210 */
[----:B------:R-:W2:Y:S04]  /*3be0*/  LDG.E.STRONG.SYS R14, desc[UR10][R14.64+0x4] ;  /* 0x0000040a0e0e7981 */ /* 0x000ea8000c1f5900 */
[----:B------:R-:W2:Y:S01]  /*3bf0*/  LDG.E.STRONG.SYS R17, desc[UR10][R16.64] ;  /* 0x0000000a10117981 */ /* 0x000ea2000c1f5900 */
[----:B------:R-:W-:Y:S01]  /*3c00*/  FMUL R27, R24, R24 ;  /* 0x00000018181b7220 */ /* 0x000fe20000400000 */
[C---:B------:R-:W-:Y:S01]  /*3c10*/  LOP3.LUT R26, R23.reuse, 0x1, RZ, 0xc0, !PT ;  /* 0x00000001171a7812 */ /* 0x040fe200078ec0ff */
[----:B------:R-:W-:Y:S01]  /*3c20*/  BSSY.RECONVERGENT B1, `(.L_x_37) ;  /* 0x0000072000017945 */ /* 0x000fe20003800200 */
[----:B------:R-:W-:Y:S01]  /*3c30*/  IADD3 R23, PT, PT, R23, 0x1, RZ ;  /* 0x0000000117177810 */ /* 0x000fe20007ffe0ff */
[----:B------:R-:W-:Y:S01]  /*3c40*/  FFMA R18, R27, R18, -0.0013887860113754868507 ;  /* 0xbab607ed1b127423 */ /* 0x000fe20000000012 */
[----:B------:R-:W-:-:S02]  /*3c50*/  ISETP.NE.U32.AND P0, PT, R26, 0x1, PT ;  /* 0x000000011a00780c */ /* 0x000fc40003f05070 */
[----:B------:R-:W-:Y:S02]  /*3c60*/  LOP3.LUT P1, RZ, R23, 0x2, RZ, 0xc0, !PT ;  /* 0x0000000217ff7812 */ /* 0x000fe4000782c0ff */
[----:B------:R-:W-:Y:S02]  /*3c70*/  FSEL R26, R19, 0.0083327032625675201416, P0 ;  /* 0x3c0885e4131a7808 */ /* 0x000fe40000000000 */
[----:B------:R-:W-:-:S05]  /*3c80*/  FSEL R18, R18, -0.00019574658654164522886, P0 ;  /* 0xb94d415312127808 */ /* 0x000fca0000000000 */
[----:B------:R-:W-:Y:S01]  /*3c90*/  FFMA R26, R27, R18, R26 ;  /* 0x000000121b1a7223 */ /* 0x000fe2000000001a */
[----:B------:R-:W-:Y:S01]  /*3ca0*/  FSEL R18, R24, 1, !P0 ;  /* 0x3f80000018127808 */ /* 0x000fe20004000000 */
[----:B--2---:R-:W-:Y:S01]  /*3cb0*/  FADD R16, R14, -R17 ;  /* 0x800000110e107221 */ /* 0x004fe20000000000 */
[----:B------:R-:W-:-:S03]  /*3cc0*/  FSEL R14, -R21, -0.16666662693023681641, P0 ;  /* 0xbe2aaaa8150e7808 */ /* 0x000fc60000000100 */
[C---:B------:R-:W-:Y:S01]  /*3cd0*/  FMUL R25, R16.reuse, 0.63661974668502807617 ;  /* 0x3f22f98310197820 */ /* 0x040fe20000400000 */
[----:B------:R-:W-:Y:S01]  /*3ce0*/  FSETP.GE.AND P0, PT, |R16|, 105615, PT ;  /* 0x47ce47801000780b */ /* 0x000fe20003f06200 */
[C---:B------:R-:W-:Y:S01]  /*3cf0*/  FFMA R14, R27.reuse, R26, R14 ;  /* 0x0000001a1b0e7223 */ /* 0x040fe2000000000e */
[----:B------:R-:W-:-:S03]  /*3d00*/  FFMA R27, R27, R18, RZ ;  /* 0x000000121b1b7223 */ /* 0x000fc600000000ff */
[----:B------:R-:W0:Y:S01]  /*3d10*/  F2I.NTZ R25, R25 ;  /* 0x0000001900197305 */ /* 0x000e220000203100 */
[----:B------:R-:W-:-:S04]  /*3d20*/  FFMA R18, R27, R14, R18 ;  /* 0x0000000e1b127223 */ /* 0x000fc80000000012 */
[----:B------:R-:W-:Y:S01]  /*3d30*/  @P1 FADD R18, RZ, -R18 ;  /* 0x80000012ff121221 */ /* 0x000fe20000000000 */
        /* <DEDUP_REMOVED lines=10> */
[----:B------:R-:W-:Y:S01]  /*3de0*/  UMOV UR4, URZ ;  /* 0x000000ff00047c82 */ /* 0x000fe20008000000 */
[----:B------:R-:W-:Y:S02]  /*3df0*/  IMAD.MOV.U32 R17, RZ, RZ, RZ ;  /* 0x000000ffff117224 */ /* 0x000fe400078e00ff */
[----:B------:R-:W-:Y:S01]  /*3e00*/  IMAD.MOV.U32 R19, RZ, RZ, RZ ;  /* 0x000000ffff137224 */ /* 0x000fe200078e00ff */
[----:B------:R-:W-:-:S07]  /*3e10*/  LOP3.LUT R23, R23, 0x80000000, RZ, 0xfc, !PT ;  /* 0x8000000017177812 */ /* 0x000fce00078efcff */
.L_x_39:
[----:B------:R-:W0:Y:S02]  /*3e20*/  LDC.64 R14, c[0x4][RZ] ;  /* 0x01000000ff0e7b82 */ /* 0x000e240000000a00 */
[----:B0-----:R-:W-:-:S06]  /*3e30*/  IMAD.WIDE.U32 R14, R19, 0x4, R14 ;  /* 0x00000004130e7825 */ /* 0x001fcc00078e000e */
[----:B------:R-:W2:Y:S01]  /*3e40*/  LDG.E.CONSTANT R14, desc[UR10][R14.64] ;  /* 0x0000000a0e0e7981 */ /* 0x000ea2000c1e9900 */
[C---:B------:R-:W-:Y:S01]  /*3e50*/  SHF.L.U32 R24, R19.reuse, 0x2, RZ ;  /* 0x0000000213187819 */ /* 0x040fe200000006ff */
        /* <DEDUP_REMOVED lines=57> */
[----:B------:R-:W-:-:S04]  /*41f0*/  @P0 MOV R24, R17 ;  /* 0x0000001100180202 */ /* 0x000fc80000000f00 */
[----:B------:R-:W-:-:S07]  /*4200*/  SHF.L.W.U32.HI R15, R24, R14, R15 ;  /* 0x0000000e180f7219 */ /* 0x000fce0000010e0f */
.L_x_41:
[----:B------:R-:W-:Y:S05]  /*4210*/  BSYNC.RECONVERGENT B2 ;  /* 0x0000000000027941 */ /* 0x000fea0003800200 */
.L_x_40:
        /* <DEDUP_REMOVED lines=18> */
.L_x_38:
[----:B------:R-:W-:Y:S05]  /*4340*/  BSYNC.RECONVERGENT B1 ;  /* 0x0000000000017941 */ /* 0x000fea0003800200 */
.L_x_37:
[----:B------:R-:W2:Y:S01]  /*4350*/  LDG.E.STRONG.SYS R17, desc[UR10][R12.64] ;  /* 0x0000000a0c117981 */ /* 0x000ea2000c1f5900 */
[----:B------:R-:W-:Y:S02]  /*4360*/  IMAD.MOV.U32 R16, RZ, RZ, 0x37cbac00 ;  /* 0x37cbac00ff107424 */ /* 0x000fe400078e00ff */
[----:B------:R-:W-:Y:S01]  /*4370*/  FMUL R15, R19, R19 ;  /* 0x00000013130f7220 */ /* 0x000fe20000400000 */
[C---:B------:R-:W-:Y:S01]  /*4380*/  LOP3.LUT R14, R25.reuse, 0x1, RZ, 0xc0, !PT ;  /* 0x00000001190e7812 */ /* 0x040fe200078ec0ff */
[----:B------:R-:W-:Y:S01]  /*4390*/  VIADD R25, R25, 0x1 ;  /* 0x0000000119197836 */ /* 0x000fe20000000000 */
[----:B------:R-:W-:Y:S01]  /*43a0*/  MOV R23, 0x3d2aaabb ;  /* 0x3d2aaabb00177802 */ /* 0x000fe20000000f00 */
[----:B------:R-:W-:Y:S01]  /*43b0*/  FFMA R24, R15, R16, -0.0013887860113754868507 ;  /* 0xbab607ed0f187423 */ /* 0x000fe20000000010 */
[----:B------:R-:W-:Y:S01]  /*43c0*/  ISETP.NE.U32.AND P0, PT, R14, 0x1, PT ;  /* 0x000000010e00780c */ /* 0x000fe20003f05070 */
[----:B------:R-:W0:Y:S01]  /*43d0*/  S2UR UR5, SR_CgaCtaId ;  /* 0x00000000000579c3 */ /* 0x000e220000008800 */
[----:B------:R-:W-:Y:S01]  /*43e0*/  LOP3.LUT P1, RZ, R25, 0x2, RZ, 0xc0, !PT ;  /* 0x0000000219ff7812 */ /* 0x000fe2000782c0ff */
[----:B------:R-:W-:Y:S01]  /*43f0*/  UMOV UR4, 0x400 ;  /* 0x0000040000047882 */ /* 0x000fe20000000000 */
[----:B------:R-:W-:Y:S01]  /*4400*/  FSEL R24, R24, -0.00019574658654164522886, P0 ;  /* 0xb94d415318187808 */ /* 0x000fe20000000000 */
[----:B------:R-:W-:Y:S01]  /*4410*/  UIADD3 UR4, UPT, UPT, UR4, 0xb40, URZ ;  /* 0x00000b4004047890 */ /* 0x000fe2000fffe0ff */
[----:B------:R-:W-:Y:S01]  /*4420*/  FSEL R14, R23, 0.0083327032625675201416, P0 ;  /* 0x3c0885e4170e7808 */ /* 0x000fe20000000000 */
[----:B------:R-:W-:Y:S01]  /*4430*/  BSSY.RECONVERGENT B1, `(.L_x_42) ;  /* 0x000008d000017945 */ /* 0x000fe20003800200 */
[----:B------:R-:W-:-:S03]  /*4440*/  FSEL R25, -R21, -0.16666662693023681641, P0 ;  /* 0xbe2aaaa815197808 */ /* 0x000fc60000000100 */
[----:B------:R-:W-:Y:S01]  /*4450*/  FFMA R24, R15, R24, R14 ;  /* 0x000000180f187223 */ /* 0x000fe2000000000e */
[----:B------:R-:W-:Y:S01]  /*4460*/  FSEL R14, R19, 1, !P0 ;  /* 0x3f800000130e7808 */ /* 0x000fe20004000000 */
[----:B------:R-:W-:Y:S02]  /*4470*/  IMAD.MOV.U32 R19, RZ, RZ, 0x3d10ecef ;  /* 0x3d10ecefff137424 */ /* 0x000fe400078e00ff */
[C---:B------:R-:W-:Y:S02]  /*4480*/  FFMA R24, R15.reuse, R24, R25 ;  /* 0x000000180f187223 */ /* 0x040fe40000000019 */
[----:B------:R-:W-:-:S04]  /*4490*/  FFMA R15, R15, R14, RZ ;  /* 0x0000000e0f0f7223 */ /* 0x000fc800000000ff */
[----:B------:R-:W-:Y:S01]  /*44a0*/  FFMA R14, R15, R24, R14 ;  /* 0x000000180f0e7223 */ /* 0x000fe2000000000e */
[----:B------:R-:W-:-:S03]  /*44b0*/  FMUL R15, R10, R18 ;  /* 0x000000120a0f7220 */ /* 0x000fc60000400000 */
[----:B------:R-:W-:Y:S01]  /*44c0*/  @P1 FADD R14, RZ, -R14 ;  /* 0x8000000eff0e1221 */ /* 0x000fe20000000000 */
[----:B0-----:R-:W-:-:S03]  /*44d0*/  ULEA UR4, UR5, UR4, 0x18 ;  /* 0x0000000405047291 */ /* 0x001fc6000f8ec0ff */
[----:B------:R-:W-:Y:S01]  /*44e0*/  FMUL R14, R14, R15 ;  /* 0x0000000f0e0e7220 */ /* 0x000fe20000400000 */
[----:B------:R-:W-:-:S03]  /*44f0*/  IMAD.MOV.U32 R15, RZ, RZ, 0x3f000000 ;  /* 0x3f000000ff0f7424 */ /* 0x000fc600078e00ff */
        /* <DEDUP_REMOVED lines=8> */
[----:B------:R-:W-:Y:S01]  /*4580*/  FFMA R15, R18, R15, R18 ;  /* 0x0000000f120f7223 */ /* 0x000fe20000000012 */
[----:B------:R-:W-:-:S04]  /*4590*/  IMAD.MOV.U32 R18, RZ, RZ, 0x3fd774eb ;  /* 0x3fd774ebff127424 */ /* 0x000fc800078e00ff */
[----:B------:R-:W-:Y:S02]  /*45a0*/  FSEL R15, R15, RZ, P1 ;  /* 0x000000ff0f0f7208 */ /* 0x000fe40000800000 */
[----:B------:R-:W-:Y:S02]  /*45b0*/  FSETP.GT.AND P1, PT, R22, 0.56000000238418579102, PT ;  /* 0x3f0f5c291600780b */ /* 0x000fe40003f24000 */
[----:B------:R-:W-:-:S04]  /*45c0*/  FSEL R15, R15, |R22|, P0 ;  /* 0x400000160f0f7208 */ /* 0x000fc80000000000 */
[----:B------:R-:W-:-:S05]  /*45d0*/  LOP3.LUT R15, R15, 0x80000000, R22, 0xb8, !PT ;  /* 0x800000000f0f7812 */ /* 0x000fca00078eb816 */
        /* <DEDUP_REMOVED lines=10> */
[----:B------:R-:W-:-:S04]  /*4680*/  @P0 FADD R14, R14, R14 ;  /* 0x0000000e0e0e0221 */ /* 0x000fc80000000000 */
[----:B------:R-:W-:-:S06]  /*4690*/  FMUL.M4 R14, R14, 57 ;  /* 0x426400000e0e7820 */ /* 0x000fcc0000600000 */
[----:B------:R-:W0:Y:S02]  /*46a0*/  F2I.TRUNC.NTZ R14, R14 ;  /* 0x0000000e000e7305 */ /* 0x000e24000020f100 */
[----:B0-----:R-:W-:-:S05]  /*46b0*/  LEA R15, R14, UR4, 0x2 ;  /* 0x000000040e0f7c11 */ /* 0x001fca000f8e10ff */
[----:B------:R0:W-:Y:S01]  /*46c0*/  ATOMS.POPC.INC.32 RZ, [R15+URZ] ;  /* 0x000000000fff7f8c */ /* 0x0001e2000d8000ff */
[C---:B--2---:R-:W-:Y:S01]  /*46d0*/  FMUL R24, R17.reuse, 0.63661974668502807617 ;  /* 0x3f22f98311187820 */ /* 0x044fe20000400000 */
[----:B------:R-:W-:-:S05]  /*46e0*/  FSETP.GE.AND P0, PT, |R17|, 105615, PT ;  /* 0x47ce47801100780b */ /* 0x000fca0003f06200 */
[----:B------:R-:W1:Y:S02]  /*46f0*/  F2I.NTZ R24, R24 ;  /* 0x0000001800187305 */ /* 0x000e640000203100 */
[----:B-1----:R-:W-:-:S05]  /*4700*/  I2FP.F32.S32 R18, R24 ;  /* 0x0000001800127245 */ /* 0x002fca0000201400 */
[----:B------:R-:W-:-:S04]  /*4710*/  FFMA R19, R18, -1.5707962512969970703, R17 ;  /* 0xbfc90fda12137823 */ /* 0x000fc80000000011 */
[----:B------:R-:W-:-:S04]  /*4720*/  FFMA R19, R18, -7.5497894158615963534e-08, R19 ;  /* 0xb3a2216812137823 */ /* 0x000fc80000000013 */
[----:B------:R-:W-:Y:S01]  /*4730*/  FFMA R25, R18, -5.3903029534742383927e-15, R19 ;  /* 0xa7c234c512197823 */ /* 0x000fe20000000013 */
[----:B0-----:R-:W-:Y:S06]  /*4740*/  @!P0 BRA `(.L_x_43) ;  /* 0x00000004006c8947 */ /* 0x001fec0003800000 */
        /* <DEDUP_REMOVED lines=9> */
.L_x_44:
        /* <DEDUP_REMOVED lines=63> */
.L_x_46:
[----:B------:R-:W-:Y:S05]  /*4bd0*/  BSYNC.RECONVERGENT B2 ;  /* 0x0000000000027941 */ /* 0x000fea0003800200 */
.L_x_45:
        /* <DEDUP_REMOVED lines=18> */
.L_x_43:
[----:B------:R-:W-:Y:S05]  /*4d00*/  BSYNC.RECONVERGENT B1 ;  /* 0x0000000000017941 */ /* 0x000fea0003800200 */
.L_x_42:
[----:B------:R-:W0:Y:S02]  /*4d10*/  LDC.64 R18, c[0x0][0x398] ;  /* 0x0000e600ff127b82 */ /* 0x000e240000000a00 */
[----:B0-----:R-:W-:-:S05]  /*4d20*/  IMAD.WIDE R18, R2, 0x4, R18 ;  /* 0x0000000402127825 */ /* 0x001fca00078e0212 */
[----:B------:R-:W2:Y:S01]  /*4d30*/  LDG.E.STRONG.SYS R17, desc[UR10][R18.64+0x4] ;  /* 0x0000040a12117981 */ /* 0x000ea2000c1f5900 */
[----:B------:R-:W-:Y:S01]  /*4d40*/  FMUL R15, R25, R25 ;  /* 0x00000019190f7220 */ /* 0x000fe20000400000 */
[C---:B------:R-:W-:Y:S01]  /*4d50*/  LOP3.LUT R14, R24.reuse, 0x1, RZ, 0xc0, !PT ;  /* 0x00000001180e7812 */ /* 0x040fe200078ec0ff */
[----:B------:R-:W-:Y:S01]  /*4d60*/  BSSY.RECONVERGENT B1, `(.L_x_47) ;  /* 0x0000070000017945 */ /* 0x000fe20003800200 */
[----:B------:R-:W-:Y:S01]  /*4d70*/  LOP3.LUT P1, RZ, R24, 0x2, RZ, 0xc0, !PT ;  /* 0x0000000218ff7812 */ /* 0x000fe2000782c0ff */
[----:B------:R-:W-:Y:S01]  /*4d80*/  FFMA R16, R15, R16, -0.0013887860113754868507 ;  /* 0xbab607ed0f107423 */ /* 0x000fe20000000010 */
[----:B------:R-:W-:-:S04]  /*4d90*/  ISETP.NE.U32.AND P0, PT, R14, 0x1, PT ;  /* 0x000000010e00780c */ /* 0x000fc80003f05070 */
[----:B------:R-:W-:Y:S02]  /*4da0*/  FSEL R14, R23, 0.0083327032625675201416, !P0 ;  /* 0x3c0885e4170e7808 */ /* 0x000fe40004000000 */
[----:B------:R-:W-:Y:S02]  /*4db0*/  FSEL R16, R16, -0.00019574658654164522886, !P0 ;  /* 0xb94d415310107808 */ /* 0x000fe40004000000 */
[----:B------:R-:W-:-:S03]  /*4dc0*/  FSEL R24, -R21, -0.16666662693023681641, !P0 ;  /* 0xbe2aaaa815187808 */ /* 0x000fc60004000100 */
[----:B------:R-:W-:Y:S01]  /*4dd0*/  FFMA R14, R15, R16, R14 ;  /* 0x000000100f0e7223 */ /* 0x000fe2000000000e */
[----:B------:R-:W-:-:S03]  /*4de0*/  FSEL R16, R25, 1, P0 ;  /* 0x3f80000019107808 */ /* 0x000fc60000000000 */
[C---:B------:R-:W-:Y:S02]  /*4df0*/  FFMA R14, R15.reuse, R14, R24 ;  /* 0x0000000e0f0e7223 */ /* 0x040fe40000000018 */
        /* <DEDUP_REMOVED lines=16> */
[----:B------:R-:W-:Y:S01]  /*4f00*/  MOV R23, RZ ;  /* 0x000000ff00177202 */ /* 0x000fe20000000f00 */
[----:B------:R-:W-:Y:S01]  /*4f10*/  IMAD.MOV.U32 R25, RZ, RZ, RZ ;  /* 0x000000ffff197224 */ /* 0x000fe200078e00ff */
[----:B------:R-:W-:Y:S02]  /*4f20*/  UMOV UR4, URZ ;  /* 0x000000ff00047c82 */ /* 0x000fe40008000000 */
[----:B------:R-:W-:-:S07]  /*4f30*/  LOP3.LUT R22, R22, 0x80000000, RZ, 0xfc, !PT ;  /* 0x8000000016167812 */ /* 0x000fce00078efcff */
.L_x_49:
        /* <DEDUP_REMOVED lines=43> */
[--C-:B------:R-:W-:Y:S01]  /*51f0*/  @P1 IMAD.MOV.U32 R22, RZ, RZ, R6.reuse ;  /* 0x000000ffff161224 */ /* 0x100fe200078e0006 */
[----:B------:R-:W-:Y:S01]  /*5200*/  @P0 MOV R22, R7 ;  /* 0x0000000700160202 */ /* 0x000fe20000000f00 */
[----:B------:R-:W-:-:S02]  /*5210*/  @P0 IMAD.MOV.U32 R15, RZ, RZ, R6 ;  /* 0x000000ffff0f0224 */ /* 0x000fc400078e0006 */
[----:B------:R-:W-:Y:S02]  /*5220*/  @P3 IMAD.MOV.U32 R15, RZ, RZ, R7 ;  /* 0x000000ffff0f3224 */ /* 0x000fe400078e0007 */
[--C-:B------:R-:W-:Y:S02]  /*5230*/  @P3 IMAD.MOV.U32 R22, RZ, RZ, R8.reuse ;  /* 0x000000ffff163224 */ /* 0x100fe400078e0008 */
[----:B------:R-:W-:Y:S01]  /*5240*/  @P5 IMAD.MOV.U32 R15, RZ, RZ, R8 ;  /* 0x000000ffff0f5224 */ /* 0x000fe200078e0008 */
[----:B------:R-:W-:Y:S01]  /*5250*/  @P4 MOV R15, R23 ;  /* 0x00000017000f4202 */ /* 0x000fe20000000f00 */
[----:B------:R-:W-:Y:S01]  /*5260*/  @P5 IMAD.MOV.U32 R22, RZ, RZ, R23 ;  /* 0x000000ffff165224 */ /* 0x000fe200078e0017 */
[----:B------:R-:W-:Y:S06]  /*5270*/  @!P6 BRA `(.L_x_51) ;  /* 0x00000000002ce947 */ /* 0x000fec0003800000 */
[----:B------:R-:W-:Y:S01]  /*5280*/  @P2 IMAD.MOV.U32 R24, RZ, RZ, R3 ;  /* 0x000000ffff182224 */ /* 0x000fe200078e0003 */
[----:B------:R-:W-:Y:S01]  /*5290*/  LOP3.LUT R14, R14, 0x1f, RZ, 0xc0, !PT ;  /* 0x0000001f0e0e7812 */ /* 0x000fe200078ec0ff */
[----:B------:R-:W-:Y:S02]  /*52a0*/  @P1 IMAD.MOV.U32 R24, RZ, RZ, R4 ;  /* 0x000000ffff181224 */ /* 0x000fe400078e0004 */
[----:B------:R-:W-:Y:S01]  /*52b0*/  @P0 IMAD.MOV.U32 R24, RZ, RZ, R5 ;  /* 0x000000ffff180224 */ /* 0x000fe200078e0005 */
[----:B------:R-:W-:Y:S01]  /*52c0*/  ISETP.EQ.AND P0, PT, R25, 0x8, PT ;  /* 0x000000081900780c */ /* 0x000fe20003f02270 */
[----:B------:R-:W-:Y:S01]  /*52d0*/  @P3 IMAD.MOV.U32 R24, RZ, RZ, R6 ;  /* 0x000000ffff183224 */ /* 0x000fe200078e0006 */
[----:B------:R-:W-:Y:S01]  /*52e0*/  @P5 MOV R24, R7 ;  /* 0x0000000700185202 */ /* 0x000fe20000000f00 */
[----:B------:R-:W-:Y:S01]  /*52f0*/  @P4 IMAD.MOV.U32 R24, RZ, RZ, R8 ;  /* 0x000000ffff184224 */ /* 0x000fe200078e0008 */
[----:B------:R-:W-:-:S09]  /*5300*/  SHF.L.W.U32.HI R22, R15, R14, R22 ;  /* 0x0000000e0f167219 */ /* 0x000fd20000010e16 */
[----:B------:R-:W-:-:S05]  /*5310*/  @P0 IMAD.MOV.U32 R24, RZ, RZ, R23 ;  /* 0x000000ffff180224 */ /* 0x000fca00078e0017 */
[----:B------:R-:W-:-:S07]  /*5320*/  SHF.L.W.U32.HI R15, R24, R14, R15 ;  /* 0x0000000e180f7219 */ /* 0x000fce0000010e0f */
.L_x_51:
[----:B------:R-:W-:Y:S05]  /*5330*/  BSYNC.RECONVERGENT B2 ;  /* 0x0000000000027941 */ /* 0x000fea0003800200 */
.L_x_50:
        /* <DEDUP_REMOVED lines=18> */
.L_x_48:
[----:B------:R-:W-:Y:S05]  /*5460*/  BSYNC.RECONVERGENT B1 ;  /* 0x0000000000017941 */ /* 0x000fea0003800200 */
.L_x_47:
[----:B------:R-:W2:Y:S01]  /*5470*/  LDG.E.STRONG.SYS R17, desc[UR10][R12.64] ;  /* 0x0000000a0c117981 */ /* 0x000ea2000c1f5900 */
[----:B------:R-:W-:Y:S02]  /*5480*/  IMAD.MOV.U32 R24, RZ, RZ, 0x37cbac00 ;  /* 0x37cbac00ff187424 */ /* 0x000fe400078e00ff */
[----:B------:R-:W-:Y:S01]  /*5490*/  FMUL R15, R23, R23 ;  /* 0x00000017170f7220 */ /* 0x000fe20000400000 */
[----:B------:R-:W-:Y:S01]  /*54a0*/  LOP3.LUT R14, R22, 0x1, RZ, 0xc0, !PT ;  /* 0x00000001160e7812 */ /* 0x000fe200078ec0ff */
[----:B------:R-:W-:Y:S01]  /*54b0*/  IMAD.MOV.U32 R26, RZ, RZ, 0x3d2aaabb ;  /* 0x3d2aaabbff1a7424 */ /* 0x000fe200078e00ff */
[----:B------:R-:W-:Y:S01]  /*54c0*/  BSSY.RECONVERGENT B1, `(.L_x_52) ;  /* 0x0000071000017945 */ /* 0x000fe20003800200 */
[----:B------:R-:W-:Y:S01]  /*54d0*/  FFMA R25, R15, R24, -0.0013887860113754868507 ;  /* 0xbab607ed0f197423 */ /* 0x000fe20000000018 */
[----:B------:R-:W-:-:S04]  /*54e0*/  ISETP.NE.U32.AND P0, PT, R14, 0x1, PT ;  /* 0x000000010e00780c */ /* 0x000fc80003f05070 */
[----:B------:R-:W-:Y:S02]  /*54f0*/  FSEL R14, R25, -0.00019574658654164522886, !P0 ;  /* 0xb94d4153190e7808 */ /* 0x000fe40004000000 */
[----:B------:R-:W-:Y:S02]  /*5500*/  FSEL R26, R26, 0.0083327032625675201416, !P0 ;  /* 0x3c0885e41a1a7808 */ /* 0x000fe40004000000 */
[----:B------:R-:W-:-:S03]  /*5510*/  FSEL R28, -R21, -0.16666662693023681641, !P0 ;  /* 0xbe2aaaa8151c7808 */ /* 0x000fc60004000100 */
[----:B------:R-:W-:Y:S01]  /*5520*/  FFMA R26, R15, R14, R26 ;  /* 0x0000000e0f1a7223 */ /* 0x000fe2000000001a */
[----:B------:R-:W-:Y:S02]  /*5530*/  FSEL R14, R23, 1, P0 ;  /* 0x3f800000170e7808 */ /* 0x000fe40000000000 */
[----:B------:R-:W-:Y:S01]  /*5540*/  LOP3.LUT P0, RZ, R22, 0x2, RZ, 0xc0, !PT ;  /* 0x0000000216ff7812 */ /* 0x000fe2000780c0ff */
[C---:B------:R-:W-:Y:S02]  /*5550*/  FFMA R26, R15.reuse, R26, R28 ;  /* 0x0000001a0f1a7223 */ /* 0x040fe4000000001c */
[----:B------:R-:W-:-:S04]  /*5560*/  FFMA R15, R15, R14, RZ ;  /* 0x0000000e0f0f7223 */ /* 0x000fc800000000ff */
[----:B------:R-:W-:-:S06]  /*5570*/  FFMA R15, R15, R26, R14 ;  /* 0x0000001a0f0f7223 */ /* 0x000fcc000000000e */
[----:B------:R-:W-:-:S04]  /*5580*/  @P0 FADD R15, RZ, -R15 ;  /* 0x8000000fff0f0221 */ /* 0x000fc80000000000 */
[----:B------:R-:W-:Y:S01]  /*5590*/  FMUL R16, R16, R15 ;  /* 0x0000000f10107220 */ /* 0x000fe20000400000 */
        /* <DEDUP_REMOVED lines=15> */
[----:B------:R-:W-:Y:S01]  /*5690*/  UMOV UR4, URZ ;  /* 0x000000ff00047c82 */ /* 0x000fe20008000000 */
[----:B------:R-:W-:-:S07]  /*56a0*/  LOP3.LUT R22, R22, 0x80000000, RZ, 0xfc, !PT ;  /* 0x8000000016167812 */ /* 0x000fce00078efcff */
.L_x_54:
        /* <DEDUP_REMOVED lines=63> */
.L_x_56:
[----:B------:R-:W-:Y:S05]  /*5aa0*/  BSYNC.RECONVERGENT B2 ;  /* 0x0000000000027941 */ /* 0x000fea0003800200 */
.L_x_55:
        /* <DEDUP_REMOVED lines=18> */
.L_x_53:
[----:B------:R-:W-:Y:S05]  /*5bd0*/  BSYNC.RECONVERGENT B1 ;  /* 0x0000000000017941 */ /* 0x000fea0003800200 */
.L_x_52:
[----:B------:R0:W2:Y:S01]  /*5be0*/  LDG.E.STRONG.SYS R17, desc[UR10][R18.64+0x4] ;  /* 0x0000040a12117981 */ /* 0x0000a2000c1f5900 */
[----:B------:R-:W-:Y:S02]  /*5bf0*/  IMAD.MOV.U32 R26, RZ, RZ, 0x37cbac00 ;  /* 0x37cbac00ff1a7424 */ /* 0x000fe400078e00ff */
[----:B------:R-:W-:Y:S01]  /*5c00*/  FMUL R15, R22, R22 ;  /* 0x00000016160f7220 */ /* 0x000fe20000400000 */
[C---:B------:R-:W-:Y:S01]  /*5c10*/  LOP3.LUT R14, R24.reuse, 0x1, RZ, 0xc0, !PT ;  /* 0x00000001180e7812 */ /* 0x040fe200078ec0ff */
[----:B------:R-:W-:Y:S01]  /*5c20*/  VIADD R24, R24, 0x1 ;  /* 0x0000000118187836 */ /* 0x000fe20000000000 */
[----:B------:R-:W-:Y:S01]  /*5c30*/  BSSY.RECONVERGENT B1, `(.L_x_57) ;  /* 0x0000071000017945 */ /* 0x000fe20003800200 */
[----:B------:R-:W-:Y:S01]  /*5c40*/  FFMA R25, R15, R26, -0.0013887860113754868507 ;  /* 0xbab607ed0f197423 */ /* 0x000fe2000000001a */
[----:B------:R-:W-:Y:S01]  /*5c50*/  IMAD.MOV.U32 R26, RZ, RZ, 0x3d2aaabb ;  /* 0x3d2aaabbff1a7424 */ /* 0x000fe200078e00ff */
[----:B------:R-:W-:Y:S02]  /*5c60*/  ISETP.NE.U32.AND P0, PT, R14, 0x1, PT ;  /* 0x000000010e00780c */ /* 0x000fe40003f05070 */
[----:B------:R-:W-:-:S02]  /*5c70*/  LOP3.LUT P1, RZ, R24, 0x2, RZ, 0xc0, !PT ;  /* 0x0000000218ff7812 */ /* 0x000fc4000782c0ff */
[----:B------:R-:W-:Y:S02]  /*5c80*/  FSEL R14, R25, -0.00019574658654164522886, P0 ;  /* 0xb94d4153190e7808 */ /* 0x000fe40000000000 */
[----:B0-----:R-:W-:Y:S02]  /*5c90*/  FSEL R18, R26, 0.0083327032625675201416, P0 ;  /* 0x3c0885e41a127808 */ /* 0x001fe40000000000 */
[----:B------:R-:W-:-:S03]  /*5ca0*/  FSEL R22, R22, 1, !P0 ;  /* 0x3f80000016167808 */ /* 0x000fc60004000000 */
[----:B------:R-:W-:Y:S01]  /*5cb0*/  FFMA R14, R15, R14, R18 ;  /* 0x0000000e0f0e7223 */ /* 0x000fe20000000012 */
[----:B------:R-:W-:-:S05]  /*5cc0*/  FSEL R18, -R21, -0.16666662693023681641, P0 ;  /* 0xbe2aaaa815127808 */ /* 0x000fca0000000100 */
        /* <DEDUP_REMOVED lines=21> */
.L_x_59:
        /* <DEDUP_REMOVED lines=17> */
[-C--:B------:R-:W-:Y:S01]  /*5f30*/  @P0 MOV R3, R24.reuse ;  /* 0x0000001800030202 */ /* 0x080fe20000000f00 */
[--C-:B------:R-:W-:Y:S01]  /*5f40*/  @P3 IMAD.MOV.U32 R6, RZ, RZ, R24.reuse ;  /* 0x000000ffff063224 */ /* 0x100fe200078e0018 */
[----:B------:R-:W-:Y:S01]  /*5f50*/  @P1 MOV R8, R24 ;  /* 0x0000001800081202 */ /* 0x000fe20000000f00 */
[----:B------:R-:W-:-:S08]  /*5f60*/  @P2 IMAD.MOV.U32 R7, RZ, RZ, R24 ;  /* 0x000000ffff072224 */ /* 0x000fd000078e0018 */
        /* <DEDUP_REMOVED lines=16> */
[----:B------:R-:W-:Y:S01]  /*6070*/  @P4 IMAD.MOV.U32 R15, RZ, RZ, R3 ;  /* 0x000000ffff0f4224 */ /* 0x000fe200078e0003 */
        /* <DEDUP_REMOVED lines=25> */
.L_x_61:
[----:B------:R-:W-:Y:S05]  /*6210*/  BSYNC.RECONVERGENT B2 ;  /* 0x0000000000027941 */ /* 0x000fea0003800200 */
.L_x_60:
        /* <DEDUP_REMOVED lines=18> */
.L_x_58:
[----:B------:R-:W-:Y:S05]  /*6340*/  BSYNC.RECONVERGENT B1 ;  /* 0x0000000000017941 */ /* 0x000fea0003800200 */
.L_x_57:
[----:B------:R-:W0:Y:S01]  /*6350*/  LDC.64 R14, c[0x0][0x390] ;  /* 0x0000e400ff0e7b82 */ /* 0x000e220000000a00 */
[----:B------:R-:W1:Y:S02]  /*6360*/  LDCU UR4, c[0x0][0x360] ;  /* 0x00006c00ff0477ac */ /* 0x000e640008000800 */
[----:B-1----:R-:W-:-:S04]  /*6370*/  IMAD R19, R20, UR4, R0 ;  /* 0x0000000414137c24 */ /* 0x002fc8000f8e0200 */
[----:B0-----:R-:W-:-:S04]  /*6380*/  IMAD.WIDE R18, R19, 0x4, R14 ;  /* 0x0000000413127825 */ /* 0x001fc800078e020e */
[----:B------:R-:W-:Y:S01]  /*6390*/  IMAD.WIDE R14, R2, 0x4, R14 ;  /* 0x00000004020e7825 */ /* 0x000fe200078e020e */
[----:B------:R0:W2:Y:S05]  /*63a0*/  LDG.E.STRONG.SYS R17, desc[UR10][R18.64] ;  /* 0x0000000a12117981 */ /* 0x0000aa000c1f5900 */
[----:B------:R-:W2:Y:S01]  /*63b0*/  LDG.E.STRONG.SYS R14, desc[UR10][R14.64+0x4] ;  /* 0x0000040a0e0e7981 */ /* 0x000ea2000c1f5900 */
[----:B------:R-:W-:Y:S01]  /*63c0*/  LOP3.LUT R25, R23, 0x1, RZ, 0xc0, !PT ;  /* 0x0000000117197812 */ /* 0x000fe200078ec0ff */
[----:B------:R-:W-:Y:S02]  /*63d0*/  IMAD.MOV.U32 R26, RZ, RZ, 0x37cbac00 ;  /* 0x37cbac00ff1a7424 */ /* 0x000fe400078e00ff */
[----:B------:R-:W-:Y:S01]  /*63e0*/  FMUL R27, R24, R24 ;  /* 0x00000018181b7220 */ /* 0x000fe20000400000 */
[----:B------:R-:W-:Y:S01]  /*63f0*/  IMAD.MOV.U32 R29, RZ, RZ, 0x3d2aaabb ;  /* 0x3d2aaabbff1d7424 */ /* 0x000fe200078e00ff */
[----:B------:R-:W-:Y:S01]  /*6400*/  ISETP.NE.U32.AND P0, PT, R25, 0x1, PT ;  /* 0x000000011900780c */ /* 0x000fe20003f05070 */
[----:B------:R-:W-:-:S02]  /*6410*/  VIADD R23, R23, 0x1 ;  /* 0x0000000117177836 */ /* 0x000fc40000000000 */
[----:B------:R-:W-:Y:S01]  /*6420*/  FFMA R26, R27, R26, -0.0013887860113754868507 ;  /* 0xbab607ed1b1a7423 */ /* 0x000fe2000000001a */
[----:B------:R-:W-:Y:S01]  /*6430*/  BSSY.RECONVERGENT B1, `(.L_x_62) ;  /* 0x0000070000017945 */ /* 0x000fe20003800200 */
[----:B0-----:R-:W-:-:S03]  /*6440*/  FSEL R18, -R21, -0.16666662693023681641, P0 ;  /* 0xbe2aaaa815127808 */ /* 0x001fc60000000100 */
[----:B------:R-:W-:Y:S01]  /*6450*/  FSEL R26, R26, -0.00019574658654164522886, P0 ;  /* 0xb94d41531a1a7808 */ /* 0x000fe20000000000 */
[----:B--2---:R-:W-:Y:S01]  /*6460*/  FADD R17, R17, -R14 ;  /* 0x8000000e11117221 */ /* 0x004fe20000000000 */
[----:B------:R-:W-:-:S03]  /*6470*/  FSEL R14, R29, 0.0083327032625675201416, P0 ;  /* 0x3c0885e41d0e7808 */ /* 0x000fc60000000000 */
[C---:B------:R-:W-:Y:S01]  /*6480*/  FMUL R28, R17.reuse, 0.63661974668502807617 ;  /* 0x3f22f983111c7820 */ /* 0x040fe20000400000 */
[----:B------:R-:W-:Y:S01]  /*6490*/  FSETP.GE.AND P1, PT, |R17|, 105615, PT ;  /* 0x47ce47801100780b */ /* 0x000fe20003f26200 */
[----:B------:R-:W-:Y:S01]  /*64a0*/  FFMA R26, R27, R26, R14 ;  /* 0x0000001a1b1a7223 */ /* 0x000fe2000000000e */
[----:B------:R-:W-:Y:S01]  /*64b0*/  FSEL R14, R24, 1, !P0 ;  /* 0x3f800000180e7808 */ /* 0x000fe20004000000 */
[----:B------:R-:W0:Y:S01]  /*64c0*/  F2I.NTZ R25, R28 ;  /* 0x0000001c00197305 */ /* 0x000e220000203100 */
[----:B------:R-:W-:Y:S01]  /*64d0*/  LOP3.LUT P0, RZ, R23, 0x2, RZ, 0xc0, !PT ;  /* 0x0000000217ff7812 */ /* 0x000fe2000780c0ff */
[C---:B------:R-:W-:Y:S02]  /*64e0*/  FFMA R18, R27.reuse, R26, R18 ;  /* 0x0000001a1b127223 */ /* 0x040fe40000000012 */
[----:B------:R-:W-:-:S04]  /*64f0*/  FFMA R27, R27, R14, RZ ;  /* 0x0000000e1b1b7223 */ /* 0x000fc800000000ff */
[----:B------:R-:W-:-:S06]  /*6500*/  FFMA R27, R27, R18, R14 ;  /* 0x000000121b1b7223 */ /* 0x000fcc000000000e */
[----:B------:R-:W-:Y:S01]  /*6510*/  @P0 FADD R27, RZ, -R27 ;  /* 0x8000001bff1b0221 */ /* 0x000fe20000000000 */
[----:B0-----:R-:W-:-:S03]  /*6520*/  I2FP.F32.S32 R24, R25 ;  /* 0x0000001900187245 */ /* 0x001fc60000201400 */
[----:B------:R-:W-:Y:S02]  /*6530*/  FMUL R18, R22, R27 ;  /* 0x0000001b16127220 */ /* 0x000fe40000400000 */
        /* <DEDUP_REMOVED lines=13> */
.L_x_64:
        /* <DEDUP_REMOVED lines=63> */
.L_x_66:
[----:B------:R-:W-:Y:S05]  /*6a00*/  BSYNC.RECONVERGENT B2 ;  /* 0x0000000000027941 */ /* 0x000fea0003800200 */
.L_x_65:
        /* <DEDUP_REMOVED lines=18> */
.L_x_63:
[----:B------:R-:W-:Y:S05]  /*6b30*/  BSYNC.RECONVERGENT B1 ;  /* 0x0000000000017941 */ /* 0x000fea0003800200 */
.L_x_62:
[----:B------:R-:W-:Y:S02]  /*6b40*/  IMAD.MOV.U32 R14, RZ, RZ, 0x37cbac00 ;  /* 0x37cbac00ff0e7424 */ /* 0x000fe400078e00ff */
[----:B------:R-:W-:Y:S01]  /*6b50*/  FMUL R15, R24, R24 ;  /* 0x00000018180f7220 */ /* 0x000fe20000400000 */
[C---:B------:R-:W-:Y:S01]  /*6b60*/  LOP3.LUT R17, R25.reuse, 0x1, RZ, 0xc0, !PT ;  /* 0x0000000119117812 */ /* 0x040fe200078ec0ff */
[----:B------:R-:W-:Y:S01]  /*6b70*/  IMAD.MOV.U32 R26, RZ, RZ, 0x3d2aaabb ;  /* 0x3d2aaabbff1a7424 */ /* 0x000fe200078e00ff */
[----:B------:R-:W-:Y:S01]  /*6b80*/  IADD3 R25, PT, PT, R25, 0x1, RZ ;  /* 0x0000000119197810 */ /* 0x000fe20007ffe0ff */
[----:B------:R-:W-:Y:S01]  /*6b90*/  FFMA R14, R15, R14, -0.0013887860113754868507 ;  /* 0xbab607ed0f0e7423 */ /* 0x000fe2000000000e */
[----:B------:R-:W-:Y:S01]  /*6ba0*/  ISETP.NE.U32.AND P0, PT, R17, 0x1, PT ;  /* 0x000000011100780c */ /* 0x000fe20003f05070 */
[----:B------:R-:W0:Y:S01]  /*6bb0*/  S2UR UR5, SR_CgaCtaId ;  /* 0x00000000000579c3 */ /* 0x000e220000008800 */
[----:B------:R-:W-:Y:S01]  /*6bc0*/  LOP3.LUT P1, RZ, R25, 0x2, RZ, 0xc0, !PT ;  /* 0x0000000219ff7812 */ /* 0x000fe2000782c0ff */
[----:B------:R-:W-:Y:S01]  /*6bd0*/  UMOV UR4, 0x400 ;  /* 0x0000040000047882 */ /* 0x000fe20000000000 */
[----:B------:R-:W-:Y:S01]  /*6be0*/  FSEL R22, R14, -0.00019574658654164522886, P0 ;  /* 0xb94d41530e167808 */ /* 0x000fe20000000000 */
[----:B------:R-:W-:Y:S01]  /*6bf0*/  UIADD3 UR4, UPT, UPT, UR4, 0x1680, URZ ;  /* 0x0000168004047890 */ /* 0x000fe2000fffe0ff */
[----:B------:R-:W-:-:S02]  /*6c00*/  FSEL R26, R26, 0.0083327032625675201416, P0 ;  /* 0x3c0885e41a1a7808 */ /* 0x000fc40000000000 */
[----:B------:R-:W-:Y:S02]  /*6c10*/  FSEL R14, R24, 1, !P0 ;  /* 0x3f800000180e7808 */ /* 0x000fe40004000000 */
[----:B------:R-:W-:Y:S01]  /*6c20*/  FSEL R21, -R21, -0.16666662693023681641, P0 ;  /* 0xbe2aaaa815157808 */ /* 0x000fe20000000100 */
[C---:B------:R-:W-:Y:S02]  /*6c30*/  FFMA R22, R15.reuse, R22, R26 ;  /* 0x000000160f167223 */ /* 0x040fe4000000001a */
[C---:B------:R-:W-:Y:S02]  /*6c40*/  FFMA R17, R15.reuse, R14, RZ ;  /* 0x0000000e0f117223 */ /* 0x040fe400000000ff */
[----:B------:R-:W-:Y:S01]  /*6c50*/  FFMA R21, R15, R22, R21 ;  /* 0x000000160f157223 */ /* 0x000fe20000000015 */
[----:B------:R-:W-:-:S03]  /*6c60*/  IMAD.MOV.U32 R15, RZ, RZ, 0x3f000000 ;  /* 0x3f000000ff0f7424 */ /* 0x000fc600078e00ff */
[----:B------:R-:W-:-:S04]  /*6c70*/  FFMA R17, R17, R21, R14 ;  /* 0x0000001511117223 */ /* 0x000fc8000000000e */
[----:B------:R-:W-:Y:S01]  /*6c80*/  @P1 FADD R17, RZ, -R17 ;  /* 0x80000011ff111221 */ /* 0x000fe20000000000 */
[----:B0-----:R-:W-:-:S03]  /*6c90*/  ULEA UR4, UR5, UR4, 0x18 ;  /* 0x0000000405047291 */ /* 0x001fc6000f8ec0ff */
        /* <DEDUP_REMOVED lines=13> */
[----:B------:R-:W-:Y:S01]  /*6d70*/  LOP3.LUT R15, R15, 0x80000000, R16, 0xb8, !PT ;  /* 0x800000000f0f7812 */ /* 0x000fe200078eb810 */
[----:B------:R-:W-:-:S04]  /*6d80*/  IMAD.MOV.U32 R16, RZ, RZ, 0x3fd774eb ;  /* 0x3fd774ebff107424 */ /* 0x000fc800078e00ff */
        /* <DEDUP_REMOVED lines=11> */
[C---:B------:R-:W-:Y:S01]  /*6e40*/  ISETP.NE.AND P0, PT, R2.reuse, R11, PT ;  /* 0x0000000b0200720c */ /* 0x040fe20003f05270 */
[----:B------:R-:W-:Y:S02]  /*6e50*/  VIADD R2, R2, 0x1 ;  /* 0x0000000102027836 */ /* 0x000fe40000000000 */
[----:B------:R-:W-:-:S06]  /*6e60*/  FMUL.M4 R14, R14, 57 ;  /* 0x426400000e0e7820 */ /* 0x000fcc0000600000 */
[----:B------:R-:W0:Y:S02]  /*6e70*/  F2I.TRUNC.NTZ R14, R14 ;  /* 0x0000000e000e7305 */ /* 0x000e24000020f100 */
[----:B0-----:R-:W-:-:S05]  /*6e80*/  LEA R15, R14, UR4, 0x2 ;  /* 0x000000040e0f7c11 */ /* 0x001fca000f8e10ff */
[----:B------:R1:W-:Y:S01]  /*6e90*/  ATOMS.POPC.INC.32 RZ, [R15+URZ] ;  /* 0x000000000fff7f8c */ /* 0x0003e2000d8000ff */
[----:B------:R-:W-:Y:S05]  /*6ea0*/  @P0 BRA `(.L_x_67) ;  /* 0xffffffbc00980947 */ /* 0x000fea000383ffff */
.L_x_14:
[----:B------:R-:W-:Y:S05]  /*6eb0*/  BSYNC.RECONVERGENT B0 ;  /* 0x0000000000007941 */ /* 0x000fea0003800200 */
.L_x_13:
[----:B------:R-:W-:Y:S01]  /*6ec0*/  BAR.SYNC.DEFER_BLOCKING 0x0 ;  /* 0x0000000000007b1d */ /* 0x000fe20000010000 */
[----:B------:R-:W-:-:S13]  /*6ed0*/  ISETP.NE.AND P0, PT, R0, RZ, PT ;  /* 0x000000ff0000720c */ /* 0x000fda0003f05270 */
[----:B------:R-:W-:Y:S05]  /*6ee0*/  @P0 EXIT ;  /* 0x000000000000094d */ /* 0x000fea0003800000 */
[----:B------:R-:W2:Y:S01]  /*6ef0*/  S2R R0, SR_CgaCtaId ;  /* 0x0000000000007919 */ /* 0x000ea20000008800 */
[----:B------:R-:W-:Y:S01]  /*6f00*/  MOV R3, 0x400 ;  /* 0x0000040000037802 */ /* 0x000fe20000000f00 */
[----:B------:R-:W-:-:S03]  /*6f10*/  IMAD.MOV.U32 R22, RZ, RZ, RZ ;  /* 0x000000ffff167224 */ /* 0x000fc600078e00ff */
[C---:B------:R-:W-:Y:S01]  /*6f20*/  IADD3 R5, PT, PT, R3.reuse, 0xb40, RZ ;  /* 0x00000b4003057810 */ /* 0x040fe20007ffe0ff */
[----:B------:R-:W-:Y:S01]  /*6f30*/  VIADD R7, R3, 0x1680 ;  /* 0x0000168003077836 */ /* 0x000fe20000000000 */
[C---:B--2---:R-:W-:Y:S02]  /*6f40*/  LEA R3, R0.reuse, R3, 0x18 ;  /* 0x0000000300037211 */ /* 0x044fe400078ec0ff */
[C---:B------:R-:W-:Y:S02]  /*6f50*/  LEA R2, R0.reuse, R5, 0x18 ;  /* 0x0000000500027211 */ /* 0x040fe400078ec0ff */
[----:B------:R-:W-:-:S07]  /*6f60*/  LEA R0, R0, R7, 0x18 ;  /* 0x0000000700007211 */ /* 0x000fce00078ec0ff */
.L_x_68:
[C---:B--2---:R-:W-:Y:S01]  /*6f70*/  IMAD R18, R22.reuse, 0x4, R3 ;  /* 0x0000000416127824 */ /* 0x044fe200078e0203 */
[----:B------:R-:W2:Y:S01]  /*6f80*/  LDC.64 R30, c[0x0][0x3a0] ;  /* 0x0000e800ff1e7b82 */ /* 0x000ea20000000a00 */
[C---:B------:R-:W-:Y:S01]  /*6f90*/  IMAD R28, R22.reuse, 0x4, R2 ;  /* 0x00000004161c7824 */ /* 0x040fe200078e0202 */
[----:B------:R-:W-:Y:S01]  /*6fa0*/  LEA R23, R22, R0, 0x2 ;  /* 0x0000000016177211 */ /* 0x000fe200078e10ff */
[----:B------:R-:W-:Y:S01]  /*6fb0*/  IMAD R21, R20, 0x2d0, R22 ;  /* 0x000002d014157824 */ /* 0x000fe200078e0216 */
[----:B------:R-:W3:Y:S01]  /*6fc0*/  LDS.128 R4, [R18] ;  /* 0x0000000012047984 */ /* 0x000ee20000000c00 */
[----:B------:R-:W-:Y:S02]  /*6fd0*/  VIADD R22, R22, 0x8 ;  /* 0x0000000816167836 */ /* 0x000fe40000000000 */
[C---:B------:R-:W-:Y:S01]  /*6fe0*/  VIADD R19, R21.reuse, 0x1 ;  /* 0x0000000115137836 */ /* 0x040fe20000000000 */
[----:B------:R-:W4:Y:S01]  /*6ff0*/  LDS.128 R8, [R28] ;  /* 0x000000001c087984 */ /* 0x000f220000000c00 */
[----:B------:R-:W5:Y:S01]  /*7000*/  LDC.64 R26, c[0x0][0x3a8] ;  /* 0x0000ea00ff1a7b82 */ /* 0x000f620000000a00 */
[----:B------:R-:W-:Y:S01]  /*7010*/  VIADD R29, R21, 0x3 ;  /* 0x00000003151d7836 */ /* 0x000fe20000000000 */
[----:B------:R-:W-:-:S06]  /*7020*/  ISETP.NE.AND P0, PT, R22, 0x2d0, PT ;  /* 0x000002d01600780c */ /* 0x000fcc0003f05270 */
[----:B------:R-:W4:Y:S01]  /*7030*/  LDC.64 R24, c[0x0][0x3b0] ;  /* 0x0000ec00ff187b82 */ /* 0x000f220000000a00 */
[----:B--2---:R-:W-:-:S04]  /*7040*/  IMAD.WIDE.U32 R12, R21, 0x4, R30 ;  /* 0x00000004150c7825 */ /* 0x004fc800078e001e */
[C---:B-----5:R-:W-:Y:S01]  /*7050*/  IMAD.WIDE.U32 R16, R21.reuse, 0x4, R26 ;  /* 0x0000000415107825 */ /* 0x060fe200078e001a */
[----:B---3--:R-:W-:Y:S04]  /*7060*/  STG.E.STRONG.SYS desc[UR10][R12.64], R4 ;  /* 0x000000040c007986 */ /* 0x008fe8000c11590a */
[----:B01----:R-:W0:Y:S04]  /*7070*/  LDS.128 R12, [R23] ;  /* 0x00000000170c7984 */ /* 0x003e280000000c00 */
[----:B----4-:R1:W-:Y:S02]  /*7080*/  STG.E.STRONG.SYS desc[UR10][R16.64], R8 ;  /* 0x0000000810007986 */ /* 0x0103e4000c11590a */
[----:B-1----:R-:W-:-:S04]  /*7090*/  IMAD.WIDE.U32 R16, R21, 0x4, R24 ;  /* 0x0000000415107825 */ /* 0x002fc800078e0018 */
[----:B------:R-:W-:Y:S01]  /*70a0*/  VIADD R8, R21, 0x2 ;  /* 0x0000000215087836 */ /* 0x000fe20000000000 */
[----:B0-----:R0:W-:Y:S02]  /*70b0*/  STG.E.STRONG.SYS desc[UR10][R16.64], R12 ;  /* 0x0000000c10007986 */ /* 0x0011e4000c11590a */
[----:B0-----:R-:W-:-:S04]  /*70c0*/  IMAD.WIDE.U32 R16, R19, 0x4, R30 ;  /* 0x0000000413107825 */ /* 0x001fc800078e001e */
[----:B------:R-:W-:Y:S01]  /*70d0*/  VIADD R12, R21, 0x4 ;  /* 0x00000004150c7836 */ /* 0x000fe20000000000 */
[----:B------:R0:W-:Y:S02]  /*70e0*/  STG.E.STRONG.SYS desc[UR10][R16.64], R5 ;  /* 0x0000000510007986 */ /* 0x0001e4000c11590a */
[----:B0-----:R-:W-:-:S05]  /*70f0*/  IMAD.WIDE.U32 R4, R19, 0x4, R26 ;  /* 0x0000000413047825 */ /* 0x001fca00078e001a */
[----:B------:R0:W-:Y:S02]  /*7100*/  STG.E.STRONG.SYS desc[UR10][R4.64], R9 ;  /* 0x0000000904007986 */ /* 0x0001e4000c11590a */
[----:B0-----:R-:W-:Y:S02]  /*7110*/  IMAD.WIDE.U32 R4, R19, 0x4, R24 ;  /* 0x0000000413047825 */ /* 0x001fe400078e0018 */
[----:B------:R-:W0:Y:S04]  /*7120*/  LDS.128 R16, [R18+0x10] ;  /* 0x0000100012107984 */ /* 0x000e280000000c00 */
[----:B------:R1:W-:Y:S02]  /*7130*/  STG.E.STRONG.SYS desc[UR10][R4.64], R13 ;  /* 0x0000000d04007986 */ /* 0x0003e4000c11590a */
[----:B-1----:R-:W-:-:S05]  /*7140*/  IMAD.WIDE.U32 R4, R8, 0x4, R30 ;  /* 0x0000000408047825 */ /* 0x002fca00078e001e */
[----:B------:R1:W-:Y:S02]  /*7150*/  STG.E.STRONG.SYS desc[UR10][R4.64], R6 ;  /* 0x0000000604007986 */ /* 0x0003e4000c11590a */
[----:B-1----:R-:W-:-:S04]  /*7160*/  IMAD.WIDE.U32 R4, R8, 0x4, R26 ;  /* 0x0000000408047825 */ /* 0x002fc800078e001a */
[----:B------:R-:W-:Y:S01]  /*7170*/  IMAD.WIDE.U32 R8, R8, 0x4, R24 ;  /* 0x0000000408087825 */ /* 0x000fe200078e0018 */
[----:B------:R1:W-:Y:S04]  /*7180*/  STG.E.STRONG.SYS desc[UR10][R4.64], R10 ;  /* 0x0000000a04007986 */ /* 0x0003e8000c11590a */
[----:B------:R2:W-:Y:S01]  /*7190*/  STG.E.STRONG.SYS desc[UR10][R8.64], R14 ;  /* 0x0000000e08007986 */ /* 0x0005e2000c11590a */
[----:B-1----:R-:W-:-:S04]  /*71a0*/  IMAD.WIDE.U32 R4, R29, 0x4, R30 ;  /* 0x000000041d047825 */ /* 0x002fc800078e001e */
[----:B--2---:R-:W-:Y:S01]  /*71b0*/  IMAD.WIDE.U32 R8, R12, 0x4, R30 ;  /* 0x000000040c087825 */ /* 0x004fe200078e001e */
[----:B------:R1:W-:Y:S03]  /*71c0*/  STG.E.STRONG.SYS desc[UR10][R4.64], R7 ;  /* 0x0000000704007986 */ /* 0x0003e6000c11590a */
[----:B-1----:R-:W-:-:S04]  /*71d0*/  IMAD.WIDE.U32 R6, R29, 0x4, R26 ;  /* 0x000000041d067825 */ /* 0x002fc800078e001a */
[----:B------:R-:W-:Y:S01]  /*71e0*/  IMAD.WIDE.U32 R4, R29, 0x4, R24 ;  /* 0x000000041d047825 */ /* 0x000fe200078e0018 */
[----:B------:R-:W-:Y:S04]  /*71f0*/  STG.E.STRONG.SYS desc[UR10][R6.64], R11 ;  /* 0x0000000b06007986 */ /* 0x000fe8000c11590a */
[----:B------:R1:W-:Y:S04]  /*7200*/  STG.E.STRONG.SYS desc[UR10][R4.64], R15 ;  /* 0x0000000f04007986 */ /* 0x0003e8000c11590a */
[----:B------:R-:W2:Y:S04]  /*7210*/  LDS.128 R4, [R28+0x10] ;  /* 0x000010001c047984 */ /* 0x000ea80000000c00 */
[----:B0-----:R-:W-:Y:S04]  /*7220*/  STG.E.STRONG.SYS desc[UR10][R8.64], R16 ;  /* 0x0000001008007986 */ /* 0x001fe8000c11590a */
[----:B------:R-:W0:Y:S01]  /*7230*/  LDS.128 R8, [R23+0x10] ;  /* 0x0000100017087984 */ /* 0x000e220000000c00 */
[----:B-1----:R-:W-:-:S04]  /*7240*/  IMAD.WIDE.U32 R14, R12, 0x4, R26 ;  /* 0x000000040c0e7825 */ /* 0x002fc800078e001a */
[----:B------:R-:W-:Y:S01]  /*7250*/  IMAD.WIDE.U32 R12, R12, 0x4, R24 ;  /* 0x000000040c0c7825 */ /* 0x000fe200078e0018 */
[----:B--2---:R1:W-:Y:S04]  /*7260*/  STG.E.STRONG.SYS desc[UR10][R14.64], R4 ;  /* 0x000000040e007986 */ /* 0x0043e8000c11590a */
[----:B0-----:R0:W-:Y:S01]  /*7270*/  STG.E.STRONG.SYS desc[UR10][R12.64], R8 ;  /* 0x000000080c007986 */ /* 0x0011e2000c11590a */
[----:B-1----:R-:W-:-:S05]  /*7280*/  IADD3 R14, PT, PT, R21, 0x5, RZ ;  /* 0x00000005150e7810 */ /* 0x002fca0007ffe0ff */
[----:B0-----:R-:W-:-:S04]  /*7290*/  IMAD.WIDE.U32 R12, R14, 0x4, R30 ;  /* 0x000000040e0c7825 */ /* 0x001fc800078e001e */
[C---:B------:R-:W-:Y:S01]  /*72a0*/  VIADD R8, R21.reuse, 0x6 ;  /* 0x0000000615087836 */ /* 0x040fe20000000000 */
[----:B------:R0:W-:Y:S01]  /*72b0*/  STG.E.STRONG.SYS desc[UR10][R12.64], R17 ;  /* 0x000000110c007986 */ /* 0x0001e2000c11590a */
[----:B------:R-:W-:Y:S02]  /*72c0*/  VIADD R21, R21, 0x7 ;  /* 0x0000000715157836 */ /* 0x000fe40000000000 */
[----:B0-----:R-:W-:-:S04]  /*72d0*/  IMAD.WIDE.U32 R12, R14, 0x4, R26 ;  /* 0x000000040e0c7825 */ /* 0x001fc800078e001a */
[----:B------:R-:W-:Y:S01]  /*72e0*/  IMAD.WIDE.U32 R14, R14, 0x4, R24 ;  /* 0x000000040e0e7825 */ /* 0x000fe200078e0018 */
[----:B------:R0:W-:Y:S04]  /*72f0*/  STG.E.STRONG.SYS desc[UR10][R12.64], R5 ;  /* 0x000000050c007986 */ /* 0x0001e8000c11590a */
[----:B------:R1:W-:Y:S01]  /*7300*/  STG.E.STRONG.SYS desc[UR10][R14.64], R9 ;  /* 0x000000090e007986 */ /* 0x0003e2000c11590a */
[----:B0-----:R-:W-:-:S04]  /*7310*/  IMAD.WIDE.U32 R4, R8, 0x4, R30 ;  /* 0x0000000408047825 */ /* 0x001fc800078e001e */
[C---:B------:R-:W-:Y:S01]  /*7320*/  IMAD.WIDE.U32 R12, R8.reuse, 0x4, R26 ;  /* 0x00000004080c7825 */ /* 0x040fe200078e001a */
[----:B------:R2:W-:Y:S03]  /*7330*/  STG.E.STRONG.SYS desc[UR10][R4.64], R18 ;  /* 0x0000001204007986 */ /* 0x0005e6000c11590a */
[----:B-1----:R-:W-:Y:S01]  /*7340*/  IMAD.WIDE.U32 R8, R8, 0x4, R24 ;  /* 0x0000000408087825 */ /* 0x002fe200078e0018 */
[----:B------:R2:W-:Y:S03]  /*7350*/  STG.E.STRONG.SYS desc[UR10][R12.64], R6 ;  /* 0x000000060c007986 */ /* 0x0005e6000c11590a */
[C---:B------:R-:W-:Y:S01]  /*7360*/  IMAD.WIDE.U32 R30, R21.reuse, 0x4, R30 ;  /* 0x00000004151e7825 */ /* 0x040fe200078e001e */
[----:B------:R2:W-:Y:S03]  /*7370*/  STG.E.STRONG.SYS desc[UR10][R8.64], R10 ;  /* 0x0000000a08007986 */ /* 0x0005e6000c11590a */
[C---:B------:R-:W-:Y:S01]  /*7380*/  IMAD.WIDE.U32 R26, R21.reuse, 0x4, R26 ;  /* 0x00000004151a7825 */ /* 0x040fe200078e001a */
[----:B------:R2:W-:Y:S03]  /*7390*/  STG.E.STRONG.SYS desc[UR10][R30.64], R19 ;  /* 0x000000131e007986 */ /* 0x0005e6000c11590a */
[----:B------:R-:W-:Y:S01]  /*73a0*/  IMAD.WIDE.U32 R24, R21, 0x4, R24 ;  /* 0x0000000415187825 */ /* 0x000fe200078e0018 */
[----:B------:R2:W-:Y:S04]  /*73b0*/  STG.E.STRONG.SYS desc[UR10][R26.64], R7 ;  /* 0x000000071a007986 */ /* 0x0005e8000c11590a */
[----:B------:R2:W-:Y:S01]  /*73c0*/  STG.E.STRONG.SYS desc[UR10][R24.64], R11 ;  /* 0x0000000b18007986 */ /* 0x0005e2000c11590a */
[----:B------:R-:W-:Y:S05]  /*73d0*/  @P0 BRA `(.L_x_68) ;  /* 0xfffffff800e40947 */ /* 0x000fea000383ffff */
[----:B------:R-:W-:Y:S05]  /*73e0*/  EXIT ;  /* 0x000000000000794d */ /* 0x000fea0003800000 */
.L_x_69:
[----:B------:R-:W-:-:S00]  /*73f0*/  BRA `(.L_x_69) ;  /* 0xfffffffc00fc7947 */ /* 0x000fc0000383ffff */
[----:B------:R-:W-:-:S00]  /*7400*/  NOP ;  /* 0x0000000000007918 */ /* 0x000fc00000000000 */
[----:B------:R-:W-:-:S00]  /*7410*/  NOP ;  /* 0x0000000000007918 */ /* 0x000fc00000000000 */
[----:B------:R-:W-:-:S00]  /*7420*/  NOP ;  /* 0x0000000000007918 */ /* 0x000fc00000000000 */
[----:B------:R-:W-:-:S00]  /*7430*/  NOP ;  /* 0x0000000000007918 */ /* 0x000fc00000000000 */
[----:B------:R-:W-:-:S00]  /*7440*/  NOP ;  /* 0x0000000000007918 */ /* 0x000fc00000000000 */
[----:B------:R-:W-:-:S00]  /*7450*/  NOP ;  /* 0x0000000000007918 */ /* 0x000fc00000000000 */
[----:B------:R-:W-:-:S00]  /*7460*/  NOP ;  /* 0x0000000000007918 */ /* 0x000fc00000000000 */
[----:B------:R-:W-:-:S00]  /*7470*/  NOP ;  /* 0x0000000000007918 */ /* 0x000fc00000000000 */
.L_x_70:


//--------------------- .nv.global.init           --------------------------
	.section	.nv.global.init,"aw",@progbits
	.align	4
.nv.global.init:
	.type		__cudart_i2opi_f,@object
	.size		__cudart_i2opi_f,(.L_0 - __cudart_i2opi_f)
__cudart_i2opi_f:
        /*0000*/ 	.byte	0x41, 0x90, 0x43, 0x3c, 0x99, 0x95, 0x62, 0xdb, 0xc0, 0xdd, 0x34, 0xf5, 0xd1, 0x57, 0x27, 0xfc
        /*0010*/ 	.byte	0x29, 0x15, 0x44, 0x4e, 0x6e, 0x83, 0xf9, 0xa2
.L_0:


//--------------------- .nv.shared._Z6anglesPVfS0_S0_S0_PViS2_S2_ --------------------------
	.section	.nv.shared._Z6anglesPVfS0_S0_S0_PViS2_S2_,"aw",@nobits
	.sectionflags	@""
	.align	4
.nv.shared._Z6anglesPVfS0_S0_S0_PViS2_S2_:
	.zero		9664


//--------------------- .nv.shared.reserved.0     --------------------------
	.section	.nv.shared.reserved.0,"aw",@nobits
	.weak		__nv_reservedSMEM_offset_0_alias
	.size		__nv_reservedSMEM_offset_0_alias, 0, 64
	.other		__nv_reservedSMEM_offset_0_alias,@"STO_CUDA_RESERVED_SHARED STV_DEFAULT"
__nv_reservedSMEM_offset_0_alias:
	.zero		0
	.zero		64


//--------------------- .nv.constant0._Z6anglesPVfS0_S0_S0_PViS2_S2_ --------------------------
	.section	.nv.constant0._Z6anglesPVfS0_S0_S0_PViS2_S2_,"a",@progbits
	.sectionflags	@""
	.align	4
.nv.constant0._Z6anglesPVfS0_S0_S0_PViS2_S2_:
	.zero		952


//--------------------- SYMBOLS --------------------------

	.type		.nv.reservedSmem.offset0,@object
	.size		.nv.reservedSmem.offset0,0x4
	.type		.nv.reservedSmem.cap,@object
	.size		.nv.reservedSmem.cap,0x4
